//
// Generated by NVIDIA NVVM Compiler
//
// Compiler Build ID: CL-36424714
// Cuda compilation tools, release 13.0, V13.0.88
// Based on NVVM 20.0.0
//

.version 9.0
.target sm_100
.address_size 64

	// .globl	_Z20global_memory_kernelPfS_m
.extern .shared .align 16 .b8 shared[];

.visible .entry _Z20global_memory_kernelPfS_m(
	.param .u64 .ptr .align 1 _Z20global_memory_kernelPfS_m_param_0,
	.param .u64 .ptr .align 1 _Z20global_memory_kernelPfS_m_param_1,
	.param .u64 _Z20global_memory_kernelPfS_m_param_2
)
{
	.reg .pred 	%p<3>;
	.reg .b32 	%r<7>;
	.reg .b32 	%f<3>;
	.reg .b64 	%rd<14>;

	ld.param.u64 	%rd7, [_Z20global_memory_kernelPfS_m_param_0];
	ld.param.u64 	%rd8, [_Z20global_memory_kernelPfS_m_param_1];
	ld.param.u64 	%rd9, [_Z20global_memory_kernelPfS_m_param_2];
	mov.u32 	%r2, %ctaid.x;
	mov.u32 	%r1, %ntid.x;
	mov.u32 	%r3, %tid.x;
	mad.lo.s32 	%r4, %r2, %r1, %r3;
	cvt.u64.u32 	%rd13, %r4;
	setp.le.u64 	%p1, %rd9, %rd13;
	@%p1 bra 	$L__BB0_3;
	mov.u32 	%r5, %nctaid.x;
	mul.lo.s32 	%r6, %r5, %r1;
	cvt.u64.u32 	%rd2, %r6;
	cvta.to.global.u64 	%rd3, %rd7;
	cvta.to.global.u64 	%rd4, %rd8;
$L__BB0_2:
	shl.b64 	%rd10, %rd13, 2;
	add.s64 	%rd11, %rd3, %rd10;
	ld.global.f32 	%f1, [%rd11];
	add.f32 	%f2, %f1, 0f3F800000;
	add.s64 	%rd12, %rd4, %rd10;
	st.global.f32 	[%rd12], %f2;
	add.s64 	%rd13, %rd13, %rd2;
	setp.lt.u64 	%p2, %rd13, %rd9;
	@%p2 bra 	$L__BB0_2;
$L__BB0_3:
	ret;

}
	// .globl	_Z15l2_cache_kernelPfS_mi
.visible .entry _Z15l2_cache_kernelPfS_mi(
	.param .u64 .ptr .align 1 _Z15l2_cache_kernelPfS_mi_param_0,
	.param .u64 .ptr .align 1 _Z15l2_cache_kernelPfS_mi_param_1,
	.param .u64 _Z15l2_cache_kernelPfS_mi_param_2,
	.param .u32 _Z15l2_cache_kernelPfS_mi_param_3
)
{
	.reg .pred 	%p<11>;
	.reg .b32 	%r<20>;
	.reg .b32 	%f<212>;
	.reg .b64 	%rd<27>;

	ld.param.u64 	%rd9, [_Z15l2_cache_kernelPfS_mi_param_0];
	ld.param.u64 	%rd10, [_Z15l2_cache_kernelPfS_mi_param_1];
	ld.param.u64 	%rd11, [_Z15l2_cache_kernelPfS_mi_param_2];
	cvta.to.global.u64 	%rd1, %rd9;
	cvta.to.global.u64 	%rd2, %rd10;
	mov.u32 	%r6, %ctaid.x;
	mov.u32 	%r1, %ntid.x;
	mov.u32 	%r7, %tid.x;
	mad.lo.s32 	%r8, %r6, %r1, %r7;
	cvt.u64.u32 	%rd25, %r8;
	setp.le.u64 	%p1, %rd11, %rd25;
	@%p1 bra 	$L__BB1_12;
	ld.param.u32 	%r14, [_Z15l2_cache_kernelPfS_mi_param_3];
	setp.gt.s32 	%p2, %r14, 0;
	mov.u32 	%r9, %nctaid.x;
	mul.lo.s32 	%r10, %r9, %r1;
	cvt.u64.u32 	%rd4, %r10;
	@%p2 bra 	$L__BB1_2;
	bra.uni 	$L__BB1_11;
$L__BB1_2:
	ld.param.u32 	%r15, [_Z15l2_cache_kernelPfS_mi_param_3];
	ld.param.u64 	%rd23, [_Z15l2_cache_kernelPfS_mi_param_0];
	setp.lt.u32 	%p4, %r15, 4;
	cvta.to.global.u64 	%rd16, %rd23;
	shl.b64 	%rd17, %rd25, 2;
	and.b64  	%rd18, %rd17, 124;
	add.s64 	%rd19, %rd16, %rd18;
	ld.global.f32 	%f205, [%rd19];
	mov.f32 	%f206, %f205;
	mov.f32 	%f207, %f205;
	mov.f32 	%f211, %f205;
	@%p4 bra 	$L__BB1_5;
	ld.param.u32 	%r16, [_Z15l2_cache_kernelPfS_mi_param_3];
	and.b32  	%r11, %r16, 2147483644;
	neg.s32 	%r19, %r11;
	mov.f32 	%f174, %f205;
	mov.f32 	%f175, %f205;
	mov.f32 	%f176, %f205;
	mov.f32 	%f177, %f205;
	mov.f32 	%f178, %f205;
	mov.f32 	%f179, %f205;
	mov.f32 	%f180, %f205;
	mov.f32 	%f181, %f205;
	mov.f32 	%f182, %f205;
	mov.f32 	%f183, %f205;
	mov.f32 	%f184, %f205;
	mov.f32 	%f185, %f205;
	mov.f32 	%f186, %f205;
	mov.f32 	%f187, %f205;
	mov.f32 	%f188, %f205;
	mov.f32 	%f189, %f205;
	mov.f32 	%f190, %f205;
	mov.f32 	%f191, %f205;
	mov.f32 	%f192, %f205;
	mov.f32 	%f193, %f205;
	mov.f32 	%f194, %f205;
	mov.f32 	%f195, %f205;
	mov.f32 	%f196, %f205;
	mov.f32 	%f197, %f205;
	mov.f32 	%f198, %f205;
	mov.f32 	%f199, %f205;
	mov.f32 	%f200, %f205;
	mov.f32 	%f201, %f205;
	mov.f32 	%f206, %f205;
	mov.f32 	%f207, %f205;
$L__BB1_4:
	.pragma "nounroll";
	add.f32 	%f76, %f207, 0f3F800000;
	add.f32 	%f77, %f206, 0f3F800000;
	add.f32 	%f78, %f205, 0f3F800000;
	add.f32 	%f79, %f201, 0f3F800000;
	add.f32 	%f80, %f200, 0f3F800000;
	add.f32 	%f81, %f199, 0f3F800000;
	add.f32 	%f82, %f198, 0f3F800000;
	add.f32 	%f83, %f197, 0f3F800000;
	add.f32 	%f84, %f196, 0f3F800000;
	add.f32 	%f85, %f195, 0f3F800000;
	add.f32 	%f86, %f194, 0f3F800000;
	add.f32 	%f87, %f193, 0f3F800000;
	add.f32 	%f88, %f192, 0f3F800000;
	add.f32 	%f89, %f191, 0f3F800000;
	add.f32 	%f90, %f190, 0f3F800000;
	add.f32 	%f91, %f189, 0f3F800000;
	add.f32 	%f92, %f188, 0f3F800000;
	add.f32 	%f93, %f187, 0f3F800000;
	add.f32 	%f94, %f186, 0f3F800000;
	add.f32 	%f95, %f185, 0f3F800000;
	add.f32 	%f96, %f184, 0f3F800000;
	add.f32 	%f97, %f183, 0f3F800000;
	add.f32 	%f98, %f182, 0f3F800000;
	add.f32 	%f99, %f181, 0f3F800000;
	add.f32 	%f100, %f180, 0f3F800000;
	add.f32 	%f101, %f179, 0f3F800000;
	add.f32 	%f102, %f178, 0f3F800000;
	add.f32 	%f103, %f177, 0f3F800000;
	add.f32 	%f104, %f176, 0f3F800000;
	add.f32 	%f105, %f175, 0f3F800000;
	add.f32 	%f106, %f174, 0f3F800000;
	add.f32 	%f107, %f76, 0f3F800000;
	add.f32 	%f108, %f77, 0f3F800000;
	add.f32 	%f109, %f78, 0f3F800000;
	add.f32 	%f110, %f79, 0f3F800000;
	add.f32 	%f111, %f80, 0f3F800000;
	add.f32 	%f112, %f81, 0f3F800000;
	add.f32 	%f113, %f82, 0f3F800000;
	add.f32 	%f114, %f83, 0f3F800000;
	add.f32 	%f115, %f84, 0f3F800000;
	add.f32 	%f116, %f85, 0f3F800000;
	add.f32 	%f117, %f86, 0f3F800000;
	add.f32 	%f118, %f87, 0f3F800000;
	add.f32 	%f119, %f88, 0f3F800000;
	add.f32 	%f120, %f89, 0f3F800000;
	add.f32 	%f121, %f90, 0f3F800000;
	add.f32 	%f122, %f91, 0f3F800000;
	add.f32 	%f123, %f92, 0f3F800000;
	add.f32 	%f124, %f93, 0f3F800000;
	add.f32 	%f125, %f94, 0f3F800000;
	add.f32 	%f126, %f95, 0f3F800000;
	add.f32 	%f127, %f96, 0f3F800000;
	add.f32 	%f128, %f97, 0f3F800000;
	add.f32 	%f129, %f98, 0f3F800000;
	add.f32 	%f130, %f99, 0f3F800000;
	add.f32 	%f131, %f100, 0f3F800000;
	add.f32 	%f132, %f101, 0f3F800000;
	add.f32 	%f133, %f102, 0f3F800000;
	add.f32 	%f134, %f103, 0f3F800000;
	add.f32 	%f135, %f104, 0f3F800000;
	add.f32 	%f136, %f105, 0f3F800000;
	add.f32 	%f137, %f106, 0f3F800000;
	add.f32 	%f138, %f107, 0f3F800000;
	add.f32 	%f139, %f108, 0f3F800000;
	add.f32 	%f140, %f109, 0f3F800000;
	add.f32 	%f141, %f110, 0f3F800000;
	add.f32 	%f142, %f111, 0f3F800000;
	add.f32 	%f143, %f112, 0f3F800000;
	add.f32 	%f144, %f113, 0f3F800000;
	add.f32 	%f145, %f114, 0f3F800000;
	add.f32 	%f146, %f115, 0f3F800000;
	add.f32 	%f147, %f116, 0f3F800000;
	add.f32 	%f148, %f117, 0f3F800000;
	add.f32 	%f149, %f118, 0f3F800000;
	add.f32 	%f150, %f119, 0f3F800000;
	add.f32 	%f151, %f120, 0f3F800000;
	add.f32 	%f152, %f121, 0f3F800000;
	add.f32 	%f153, %f122, 0f3F800000;
	add.f32 	%f154, %f123, 0f3F800000;
	add.f32 	%f155, %f124, 0f3F800000;
	add.f32 	%f156, %f125, 0f3F800000;
	add.f32 	%f157, %f126, 0f3F800000;
	add.f32 	%f158, %f127, 0f3F800000;
	add.f32 	%f159, %f128, 0f3F800000;
	add.f32 	%f160, %f129, 0f3F800000;
	add.f32 	%f161, %f130, 0f3F800000;
	add.f32 	%f162, %f131, 0f3F800000;
	add.f32 	%f163, %f132, 0f3F800000;
	add.f32 	%f164, %f133, 0f3F800000;
	add.f32 	%f165, %f134, 0f3F800000;
	add.f32 	%f166, %f135, 0f3F800000;
	add.f32 	%f167, %f136, 0f3F800000;
	add.f32 	%f168, %f137, 0f3F800000;
	add.f32 	%f169, %f138, 0f3F800000;
	add.f32 	%f170, %f139, 0f3F800000;
	add.f32 	%f171, %f140, 0f3F800000;
	add.f32 	%f211, %f141, 0f3F800000;
	add.f32 	%f207, %f142, 0f3F800000;
	add.f32 	%f206, %f143, 0f3F800000;
	add.f32 	%f205, %f144, 0f3F800000;
	add.f32 	%f201, %f145, 0f3F800000;
	add.f32 	%f200, %f146, 0f3F800000;
	add.f32 	%f199, %f147, 0f3F800000;
	add.f32 	%f198, %f148, 0f3F800000;
	add.f32 	%f197, %f149, 0f3F800000;
	add.f32 	%f196, %f150, 0f3F800000;
	add.f32 	%f195, %f151, 0f3F800000;
	add.f32 	%f194, %f152, 0f3F800000;
	add.f32 	%f193, %f153, 0f3F800000;
	add.f32 	%f192, %f154, 0f3F800000;
	add.f32 	%f191, %f155, 0f3F800000;
	add.f32 	%f190, %f156, 0f3F800000;
	add.f32 	%f189, %f157, 0f3F800000;
	add.f32 	%f188, %f158, 0f3F800000;
	add.f32 	%f187, %f159, 0f3F800000;
	add.f32 	%f186, %f160, 0f3F800000;
	add.f32 	%f185, %f161, 0f3F800000;
	add.f32 	%f184, %f162, 0f3F800000;
	add.f32 	%f183, %f163, 0f3F800000;
	add.f32 	%f182, %f164, 0f3F800000;
	add.f32 	%f181, %f165, 0f3F800000;
	add.f32 	%f180, %f166, 0f3F800000;
	add.f32 	%f179, %f167, 0f3F800000;
	add.f32 	%f178, %f168, 0f3F800000;
	add.f32 	%f177, %f169, 0f3F800000;
	add.f32 	%f176, %f170, 0f3F800000;
	add.f32 	%f175, %f171, 0f3F800000;
	add.f32 	%f174, %f211, 0f3F800000;
	add.s32 	%r19, %r19, 4;
	setp.ne.s32 	%p5, %r19, 0;
	@%p5 bra 	$L__BB1_4;
$L__BB1_5:
	ld.param.u32 	%r17, [_Z15l2_cache_kernelPfS_mi_param_3];
	and.b32  	%r12, %r17, 3;
	setp.eq.s32 	%p6, %r12, 0;
	@%p6 bra 	$L__BB1_10;
	setp.eq.s32 	%p7, %r12, 1;
	@%p7 bra 	$L__BB1_8;
	add.f32 	%f172, %f206, 0f3F800000;
	add.f32 	%f173, %f205, 0f3F800000;
	add.f32 	%f211, %f172, 0f3F800000;
	add.f32 	%f207, %f173, 0f3F800000;
$L__BB1_8:
	ld.param.u32 	%r18, [_Z15l2_cache_kernelPfS_mi_param_3];
	and.b32  	%r13, %r18, 1;
	setp.eq.b32 	%p8, %r13, 1;
	not.pred 	%p9, %p8;
	@%p9 bra 	$L__BB1_10;
	add.f32 	%f211, %f207, 0f3F800000;
$L__BB1_10:
	ld.param.u64 	%rd24, [_Z15l2_cache_kernelPfS_mi_param_1];
	cvta.to.global.u64 	%rd20, %rd24;
	shl.b64 	%rd21, %rd25, 2;
	add.s64 	%rd22, %rd20, %rd21;
	st.global.f32 	[%rd22], %f211;
	add.s64 	%rd25, %rd25, %rd4;
	setp.lt.u64 	%p10, %rd25, %rd11;
	@%p10 bra 	$L__BB1_2;
	bra.uni 	$L__BB1_12;
$L__BB1_11:
	shl.b64 	%rd12, %rd25, 2;
	and.b64  	%rd13, %rd12, 124;
	add.s64 	%rd14, %rd1, %rd13;
	ld.global.f32 	%f75, [%rd14];
	add.s64 	%rd15, %rd2, %rd12;
	st.global.f32 	[%rd15], %f75;
	add.s64 	%rd25, %rd25, %rd4;
	setp.lt.u64 	%p3, %rd25, %rd11;
	@%p3 bra 	$L__BB1_11;
$L__BB1_12:
	ret;

}
	// .globl	_Z25shared_memory_read_kernelPfS_mi
.visible .entry _Z25shared_memory_read_kernelPfS_mi(
	.param .u64 .ptr .align 1 _Z25shared_memory_read_kernelPfS_mi_param_0,
	.param .u64 .ptr .align 1 _Z25shared_memory_read_kernelPfS_mi_param_1,
	.param .u64 _Z25shared_memory_read_kernelPfS_mi_param_2,
	.param .u32 _Z25shared_memory_read_kernelPfS_mi_param_3
)
{
	.reg .pred 	%p<13>;
	.reg .b32 	%r<98>;
	.reg .b32 	%f<54>;
	.reg .b64 	%rd<19>;

	ld.param.u64 	%rd10, [_Z25shared_memory_read_kernelPfS_mi_param_0];
	ld.param.u64 	%rd11, [_Z25shared_memory_read_kernelPfS_mi_param_1];
	ld.param.u64 	%rd12, [_Z25shared_memory_read_kernelPfS_mi_param_2];
	ld.param.u32 	%r19, [_Z25shared_memory_read_kernelPfS_mi_param_3];
	mov.u32 	%r20, %tid.x;
	cvt.u64.u32 	%rd1, %r20;
	mov.u32 	%r21, %ctaid.x;
	mov.u32 	%r1, %ntid.x;
	cvt.u64.u32 	%rd2, %r1;
	mul.wide.u32 	%rd18, %r21, %r1;
	setp.ge.u64 	%p1, %rd18, %rd12;
	@%p1 bra 	$L__BB2_19;
	cvt.u32.u64 	%r22, %rd1;
	shl.b32 	%r23, %r22, 2;
	mov.u32 	%r24, shared;
	add.s32 	%r2, %r24, %r23;
	and.b32  	%r3, %r19, 7;
	add.s32 	%r4, %r3, -1;
	and.b32  	%r5, %r19, 3;
	and.b32  	%r6, %r19, 2147483640;
	and.b32  	%r7, %r19, 1;
	neg.s32 	%r8, %r6;
	add.s32 	%r9, %r22, 3;
	mov.u32 	%r25, %nctaid.x;
	cvt.u64.u32 	%rd13, %r25;
	mul.lo.s64 	%rd4, %rd13, %rd2;
	cvta.to.global.u64 	%rd5, %rd10;
	cvta.to.global.u64 	%rd6, %rd11;
$L__BB2_2:
	add.s64 	%rd8, %rd18, %rd1;
	setp.ge.u64 	%p2, %rd8, %rd12;
	@%p2 bra 	$L__BB2_4;
	shl.b64 	%rd14, %rd8, 2;
	add.s64 	%rd15, %rd5, %rd14;
	ld.global.f32 	%f13, [%rd15];
	st.shared.f32 	[%r2], %f13;
$L__BB2_4:
	setp.lt.s32 	%p3, %r19, 1;
	bar.sync 	0;
	mov.f32 	%f53, 0f00000000;
	@%p3 bra 	$L__BB2_16;
	setp.lt.u32 	%p4, %r19, 8;
	mov.f32 	%f53, 0f00000000;
	mov.b32 	%r96, 0;
	@%p4 bra 	$L__BB2_8;
	mov.f32 	%f53, 0f00000000;
	mov.u32 	%r93, %r9;
	mov.u32 	%r94, %r8;
$L__BB2_7:
	.pragma "nounroll";
	add.s32 	%r27, %r93, -3;
	rem.u32 	%r28, %r27, %r1;
	shl.b32 	%r29, %r28, 2;
	add.s32 	%r31, %r24, %r29;
	ld.shared.f32 	%f18, [%r31];
	add.f32 	%f19, %f53, %f18;
	add.s32 	%r32, %r93, -2;
	rem.u32 	%r33, %r32, %r1;
	shl.b32 	%r34, %r33, 2;
	add.s32 	%r35, %r24, %r34;
	ld.shared.f32 	%f20, [%r35];
	add.f32 	%f21, %f19, %f20;
	add.s32 	%r36, %r93, -1;
	rem.u32 	%r37, %r36, %r1;
	shl.b32 	%r38, %r37, 2;
	add.s32 	%r39, %r24, %r38;
	ld.shared.f32 	%f22, [%r39];
	add.f32 	%f23, %f21, %f22;
	add.s32 	%r40, %r93, 4;
	rem.u32 	%r41, %r93, %r1;
	shl.b32 	%r42, %r41, 2;
	add.s32 	%r43, %r24, %r42;
	ld.shared.f32 	%f24, [%r43];
	add.f32 	%f25, %f23, %f24;
	add.s32 	%r44, %r93, 1;
	rem.u32 	%r45, %r44, %r1;
	shl.b32 	%r46, %r45, 2;
	add.s32 	%r47, %r24, %r46;
	ld.shared.f32 	%f26, [%r47];
	add.f32 	%f27, %f25, %f26;
	add.s32 	%r48, %r93, 2;
	rem.u32 	%r49, %r48, %r1;
	shl.b32 	%r50, %r49, 2;
	add.s32 	%r51, %r24, %r50;
	ld.shared.f32 	%f28, [%r51];
	add.f32 	%f29, %f27, %f28;
	add.s32 	%r52, %r93, 3;
	rem.u32 	%r53, %r52, %r1;
	shl.b32 	%r54, %r53, 2;
	add.s32 	%r55, %r24, %r54;
	ld.shared.f32 	%f30, [%r55];
	add.f32 	%f31, %f29, %f30;
	rem.u32 	%r56, %r40, %r1;
	shl.b32 	%r57, %r56, 2;
	add.s32 	%r58, %r24, %r57;
	ld.shared.f32 	%f32, [%r58];
	add.f32 	%f53, %f31, %f32;
	add.s32 	%r94, %r94, 8;
	add.s32 	%r93, %r93, 8;
	setp.ne.s32 	%p5, %r94, 0;
	mov.u32 	%r96, %r6;
	@%p5 bra 	$L__BB2_7;
$L__BB2_8:
	setp.eq.s32 	%p6, %r3, 0;
	@%p6 bra 	$L__BB2_16;
	setp.lt.u32 	%p7, %r4, 3;
	@%p7 bra 	$L__BB2_11;
	cvt.u32.u64 	%r59, %rd1;
	add.s32 	%r60, %r96, %r59;
	rem.u32 	%r61, %r60, %r1;
	shl.b32 	%r62, %r61, 2;
	add.s32 	%r64, %r24, %r62;
	ld.shared.f32 	%f34, [%r64];
	add.f32 	%f35, %f53, %f34;
	add.s32 	%r65, %r60, 1;
	rem.u32 	%r66, %r65, %r1;
	shl.b32 	%r67, %r66, 2;
	add.s32 	%r68, %r24, %r67;
	ld.shared.f32 	%f36, [%r68];
	add.f32 	%f37, %f35, %f36;
	add.s32 	%r69, %r60, 2;
	rem.u32 	%r70, %r69, %r1;
	shl.b32 	%r71, %r70, 2;
	add.s32 	%r72, %r24, %r71;
	ld.shared.f32 	%f38, [%r72];
	add.f32 	%f39, %f37, %f38;
	add.s32 	%r73, %r60, 3;
	rem.u32 	%r74, %r73, %r1;
	shl.b32 	%r75, %r74, 2;
	add.s32 	%r76, %r24, %r75;
	ld.shared.f32 	%f40, [%r76];
	add.f32 	%f53, %f39, %f40;
	add.s32 	%r96, %r96, 4;
$L__BB2_11:
	setp.eq.s32 	%p8, %r5, 0;
	@%p8 bra 	$L__BB2_16;
	setp.eq.s32 	%p9, %r5, 1;
	@%p9 bra 	$L__BB2_14;
	cvt.u32.u64 	%r77, %rd1;
	add.s32 	%r78, %r96, %r77;
	rem.u32 	%r79, %r78, %r1;
	shl.b32 	%r80, %r79, 2;
	add.s32 	%r82, %r24, %r80;
	ld.shared.f32 	%f42, [%r82];
	add.f32 	%f43, %f53, %f42;
	add.s32 	%r83, %r78, 1;
	rem.u32 	%r84, %r83, %r1;
	shl.b32 	%r85, %r84, 2;
	add.s32 	%r86, %r24, %r85;
	ld.shared.f32 	%f44, [%r86];
	add.f32 	%f53, %f43, %f44;
	add.s32 	%r96, %r96, 2;
$L__BB2_14:
	setp.eq.s32 	%p10, %r7, 0;
	@%p10 bra 	$L__BB2_16;
	cvt.u32.u64 	%r87, %rd1;
	add.s32 	%r88, %r96, %r87;
	rem.u32 	%r89, %r88, %r1;
	shl.b32 	%r90, %r89, 2;
	add.s32 	%r92, %r24, %r90;
	ld.shared.f32 	%f45, [%r92];
	add.f32 	%f53, %f53, %f45;
$L__BB2_16:
	setp.ge.u64 	%p11, %rd8, %rd12;
	@%p11 bra 	$L__BB2_18;
	shl.b64 	%rd16, %rd8, 2;
	add.s64 	%rd17, %rd6, %rd16;
	st.global.f32 	[%rd17], %f53;
$L__BB2_18:
	add.s64 	%rd18, %rd18, %rd4;
	setp.lt.u64 	%p12, %rd18, %rd12;
	@%p12 bra 	$L__BB2_2;
$L__BB2_19:
	ret;

}
	// .globl	_Z26shared_memory_write_kernelPfS_mi
.visible .entry _Z26shared_memory_write_kernelPfS_mi(
	.param .u64 .ptr .align 1 _Z26shared_memory_write_kernelPfS_mi_param_0,
	.param .u64 .ptr .align 1 _Z26shared_memory_write_kernelPfS_mi_param_1,
	.param .u64 _Z26shared_memory_write_kernelPfS_mi_param_2,
	.param .u32 _Z26shared_memory_write_kernelPfS_mi_param_3
)
{
	.reg .pred 	%p<15>;
	.reg .b32 	%r<25>;
	.reg .b32 	%f<65>;
	.reg .b64 	%rd<19>;

	ld.param.u64 	%rd10, [_Z26shared_memory_write_kernelPfS_mi_param_0];
	ld.param.u64 	%rd11, [_Z26shared_memory_write_kernelPfS_mi_param_1];
	ld.param.u64 	%rd12, [_Z26shared_memory_write_kernelPfS_mi_param_2];
	ld.param.u32 	%r13, [_Z26shared_memory_write_kernelPfS_mi_param_3];
	mov.u32 	%r14, %tid.x;
	cvt.u64.u32 	%rd1, %r14;
	mov.u32 	%r15, %ctaid.x;
	mov.u32 	%r1, %ntid.x;
	cvt.u64.u32 	%rd2, %r1;
	mul.wide.u32 	%rd18, %r15, %r1;
	setp.ge.u64 	%p1, %rd18, %rd12;
	@%p1 bra 	$L__BB3_21;
	cvt.u32.u64 	%r16, %rd1;
	shl.b32 	%r17, %r16, 2;
	mov.u32 	%r18, shared;
	add.s32 	%r2, %r18, %r17;
	add.s32 	%r3, %r16, 1;
	and.b32  	%r4, %r13, 15;
	add.s32 	%r5, %r4, -1;
	and.b32  	%r6, %r13, 7;
	add.s32 	%r7, %r6, -1;
	and.b32  	%r8, %r13, 3;
	and.b32  	%r19, %r13, 2147483632;
	neg.s32 	%r9, %r19;
	mov.u32 	%r20, %nctaid.x;
	cvt.u64.u32 	%rd13, %r20;
	mul.lo.s64 	%rd4, %rd13, %rd2;
	cvta.to.global.u64 	%rd5, %rd10;
	cvta.to.global.u64 	%rd6, %rd11;
	rem.u32 	%r21, %r3, %r1;
	shl.b32 	%r22, %r21, 2;
$L__BB3_2:
	add.s64 	%rd8, %rd18, %rd1;
	setp.ge.u64 	%p2, %rd8, %rd12;
	@%p2 bra 	$L__BB3_4;
	shl.b64 	%rd14, %rd8, 2;
	add.s64 	%rd15, %rd5, %rd14;
	ld.global.f32 	%f1, [%rd15];
	st.shared.f32 	[%r2], %f1;
$L__BB3_4:
	setp.lt.s32 	%p3, %r13, 1;
	bar.sync 	0;
	@%p3 bra 	$L__BB3_18;
	setp.lt.u32 	%p4, %r13, 16;
	add.s32 	%r10, %r18, %r22;
	@%p4 bra 	$L__BB3_8;
	mov.u32 	%r24, %r9;
$L__BB3_7:
	.pragma "nounroll";
	ld.shared.f32 	%f2, [%r10];
	add.f32 	%f3, %f2, 0f3F800000;
	st.shared.f32 	[%r2], %f3;
	bar.sync 	0;
	ld.shared.f32 	%f4, [%r10];
	add.f32 	%f5, %f4, 0f3F800000;
	st.shared.f32 	[%r2], %f5;
	bar.sync 	0;
	ld.shared.f32 	%f6, [%r10];
	add.f32 	%f7, %f6, 0f3F800000;
	st.shared.f32 	[%r2], %f7;
	bar.sync 	0;
	ld.shared.f32 	%f8, [%r10];
	add.f32 	%f9, %f8, 0f3F800000;
	st.shared.f32 	[%r2], %f9;
	bar.sync 	0;
	ld.shared.f32 	%f10, [%r10];
	add.f32 	%f11, %f10, 0f3F800000;
	st.shared.f32 	[%r2], %f11;
	bar.sync 	0;
	ld.shared.f32 	%f12, [%r10];
	add.f32 	%f13, %f12, 0f3F800000;
	st.shared.f32 	[%r2], %f13;
	bar.sync 	0;
	ld.shared.f32 	%f14, [%r10];
	add.f32 	%f15, %f14, 0f3F800000;
	st.shared.f32 	[%r2], %f15;
	bar.sync 	0;
	ld.shared.f32 	%f16, [%r10];
	add.f32 	%f17, %f16, 0f3F800000;
	st.shared.f32 	[%r2], %f17;
	bar.sync 	0;
	ld.shared.f32 	%f18, [%r10];
	add.f32 	%f19, %f18, 0f3F800000;
	st.shared.f32 	[%r2], %f19;
	bar.sync 	0;
	ld.shared.f32 	%f20, [%r10];
	add.f32 	%f21, %f20, 0f3F800000;
	st.shared.f32 	[%r2], %f21;
	bar.sync 	0;
	ld.shared.f32 	%f22, [%r10];
	add.f32 	%f23, %f22, 0f3F800000;
	st.shared.f32 	[%r2], %f23;
	bar.sync 	0;
	ld.shared.f32 	%f24, [%r10];
	add.f32 	%f25, %f24, 0f3F800000;
	st.shared.f32 	[%r2], %f25;
	bar.sync 	0;
	ld.shared.f32 	%f26, [%r10];
	add.f32 	%f27, %f26, 0f3F800000;
	st.shared.f32 	[%r2], %f27;
	bar.sync 	0;
	ld.shared.f32 	%f28, [%r10];
	add.f32 	%f29, %f28, 0f3F800000;
	st.shared.f32 	[%r2], %f29;
	bar.sync 	0;
	ld.shared.f32 	%f30, [%r10];
	add.f32 	%f31, %f30, 0f3F800000;
	st.shared.f32 	[%r2], %f31;
	bar.sync 	0;
	ld.shared.f32 	%f32, [%r10];
	add.f32 	%f33, %f32, 0f3F800000;
	st.shared.f32 	[%r2], %f33;
	bar.sync 	0;
	add.s32 	%r24, %r24, 16;
	setp.ne.s32 	%p5, %r24, 0;
	@%p5 bra 	$L__BB3_7;
$L__BB3_8:
	setp.eq.s32 	%p6, %r4, 0;
	@%p6 bra 	$L__BB3_18;
	setp.lt.u32 	%p7, %r5, 7;
	@%p7 bra 	$L__BB3_11;
	ld.shared.f32 	%f34, [%r10];
	add.f32 	%f35, %f34, 0f3F800000;
	st.shared.f32 	[%r2], %f35;
	bar.sync 	0;
	ld.shared.f32 	%f36, [%r10];
	add.f32 	%f37, %f36, 0f3F800000;
	st.shared.f32 	[%r2], %f37;
	bar.sync 	0;
	ld.shared.f32 	%f38, [%r10];
	add.f32 	%f39, %f38, 0f3F800000;
	st.shared.f32 	[%r2], %f39;
	bar.sync 	0;
	ld.shared.f32 	%f40, [%r10];
	add.f32 	%f41, %f40, 0f3F800000;
	st.shared.f32 	[%r2], %f41;
	bar.sync 	0;
	ld.shared.f32 	%f42, [%r10];
	add.f32 	%f43, %f42, 0f3F800000;
	st.shared.f32 	[%r2], %f43;
	bar.sync 	0;
	ld.shared.f32 	%f44, [%r10];
	add.f32 	%f45, %f44, 0f3F800000;
	st.shared.f32 	[%r2], %f45;
	bar.sync 	0;
	ld.shared.f32 	%f46, [%r10];
	add.f32 	%f47, %f46, 0f3F800000;
	st.shared.f32 	[%r2], %f47;
	bar.sync 	0;
	ld.shared.f32 	%f48, [%r10];
	add.f32 	%f49, %f48, 0f3F800000;
	st.shared.f32 	[%r2], %f49;
	bar.sync 	0;
$L__BB3_11:
	setp.eq.s32 	%p8, %r6, 0;
	@%p8 bra 	$L__BB3_18;
	setp.lt.u32 	%p9, %r7, 3;
	@%p9 bra 	$L__BB3_14;
	ld.shared.f32 	%f50, [%r10];
	add.f32 	%f51, %f50, 0f3F800000;
	st.shared.f32 	[%r2], %f51;
	bar.sync 	0;
	ld.shared.f32 	%f52, [%r10];
	add.f32 	%f53, %f52, 0f3F800000;
	st.shared.f32 	[%r2], %f53;
	bar.sync 	0;
	ld.shared.f32 	%f54, [%r10];
	add.f32 	%f55, %f54, 0f3F800000;
	st.shared.f32 	[%r2], %f55;
	bar.sync 	0;
	ld.shared.f32 	%f56, [%r10];
	add.f32 	%f57, %f56, 0f3F800000;
	st.shared.f32 	[%r2], %f57;
	bar.sync 	0;
$L__BB3_14:
	setp.eq.s32 	%p10, %r8, 0;
	@%p10 bra 	$L__BB3_18;
	setp.eq.s32 	%p11, %r8, 1;
	ld.shared.f32 	%f58, [%r10];
	add.f32 	%f59, %f58, 0f3F800000;
	st.shared.f32 	[%r2], %f59;
	bar.sync 	0;
	@%p11 bra 	$L__BB3_18;
	setp.eq.s32 	%p12, %r8, 2;
	ld.shared.f32 	%f60, [%r10];
	add.f32 	%f61, %f60, 0f3F800000;
	st.shared.f32 	[%r2], %f61;
	bar.sync 	0;
	@%p12 bra 	$L__BB3_18;
	ld.shared.f32 	%f62, [%r10];
	add.f32 	%f63, %f62, 0f3F800000;
	st.shared.f32 	[%r2], %f63;
	bar.sync 	0;
$L__BB3_18:
	setp.ge.u64 	%p13, %rd8, %rd12;
	@%p13 bra 	$L__BB3_20;
	ld.shared.f32 	%f64, [%r2];
	shl.b64 	%rd16, %rd8, 2;
	add.s64 	%rd17, %rd6, %rd16;
	st.global.f32 	[%rd17], %f64;
$L__BB3_20:
	add.s64 	%rd18, %rd18, %rd4;
	setp.lt.u64 	%p14, %rd18, %rd12;
	@%p14 bra 	$L__BB3_2;
$L__BB3_21:
	ret;

}


// ===== COMPILED SASS (sm_100) =====

	.target	sm_100

	.elftype	@"ET_EXEC"


//--------------------- .note.nv.tkinfo           --------------------------
	.section	.note.nv.tkinfo,"",@"SHT_NOTE"
	.sectionflags	@"SHF_NOTE_NV_TKINFO"
	.tkinfo
        /*0018*/ 	.word	0x00000002
        /*0030*/ 	.string	""
        /*0030*/ 	.string	"ptxas"
        /*0030*/ 	.string	"Cuda compilation tools, release 13.0, V13.0.88"
        /*0030*/ 	.string	"Build cuda_13.0.r13.0/compiler.36424714_0"
        /*0030*/ 	.string	"-arch sm_100 -m 64 "



//--------------------- .note.nv.cuinfo           --------------------------
	.section	.note.nv.cuinfo,"",@"SHT_NOTE"
	.sectionflags	@"SHF_NOTE_NV_CUINFO"
        /*0018*/ 	.short	0x0002
        /*001a*/ 	.short	0x0064
        /*001c*/ 	.short	0x0082
	.zero		2


//--------------------- .nv.info                  --------------------------
	.section	.nv.info,"",@"SHT_CUDA_INFO"
	.align	4


	//----- nvinfo : EIATTR_REGCOUNT
	.align		4
        /*0000*/ 	.byte	0x04, 0x2f
        /*0002*/ 	.short	(.L_1 - .L_0)
	.align		4
.L_0:
        /*0004*/ 	.word	index@(_Z20global_memory_kernelPfS_m)
        /*0008*/ 	.word	0x0000000c


	//----- nvinfo : EIATTR_FRAME_SIZE
	.align		4
.L_1:
        /*000c*/ 	.byte	0x04, 0x11
        /*000e*/ 	.short	(.L_3 - .L_2)
	.align		4
.L_2:
        /*0010*/ 	.word	index@(_Z20global_memory_kernelPfS_m)
        /*0014*/ 	.word	0x00000000


	//----- nvinfo : EIATTR_REGCOUNT
	.align		4
.L_3:
        /*0018*/ 	.byte	0x04, 0x2f
        /*001a*/ 	.short	(.L_5 - .L_4)
	.align		4
.L_4:
        /*001c*/ 	.word	index@(_Z15l2_cache_kernelPfS_mi)
        /*0020*/ 	.word	0x0000002c


	//----- nvinfo : EIATTR_FRAME_SIZE
	.align		4
.L_5:
        /*0024*/ 	.byte	0x04, 0x11
        /*0026*/ 	.short	(.L_7 - .L_6)
	.align		4
.L_6:
        /*0028*/ 	.word	index@(_Z15l2_cache_kernelPfS_mi)
        /*002c*/ 	.word	0x00000000


	//----- nvinfo : EIATTR_REGCOUNT
	.align		4
.L_7:
        /*0030*/ 	.byte	0x04, 0x2f
        /*0032*/ 	.short	(.L_9 - .L_8)
	.align		4
.L_8:
        /*0034*/ 	.word	index@(_Z25shared_memory_read_kernelPfS_mi)
        /*0038*/ 	.word	0x0000001c


	//----- nvinfo : EIATTR_FRAME_SIZE
	.align		4
.L_9:
        /*003c*/ 	.byte	0x04, 0x11
        /*003e*/ 	.short	(.L_11 - .L_10)
	.align		4
.L_10:
        /*0040*/ 	.word	index@(_Z25shared_memory_read_kernelPfS_mi)
        /*0044*/ 	.word	0x00000000


	//----- nvinfo : EIATTR_REGCOUNT
	.align		4
.L_11:
        /*0048*/ 	.byte	0x04, 0x2f
        /*004a*/ 	.short	(.L_13 - .L_12)
	.align		4
.L_12:
        /*004c*/ 	.word	index@(_Z26shared_memory_write_kernelPfS_mi)
        /*0050*/ 	.word	0x00000012


	//----- nvinfo : EIATTR_FRAME_SIZE
	.align		4
.L_13:
        /*0054*/ 	.byte	0x04, 0x11
        /*0056*/ 	.short	(.L_15 - .L_14)
	.align		4
.L_14:
        /*0058*/ 	.word	index@(_Z26shared_memory_write_kernelPfS_mi)
        /*005c*/ 	.word	0x00000000


	//----- nvinfo : EIATTR_MIN_STACK_SIZE
	.align		4
.L_15:
        /*0060*/ 	.byte	0x04, 0x12
        /*0062*/ 	.short	(.L_17 - .L_16)
	.align		4
.L_16:
        /*0064*/ 	.word	index@(_Z26shared_memory_write_kernelPfS_mi)
        /*0068*/ 	.word	0x00000000


	//----- nvinfo : EIATTR_MIN_STACK_SIZE
	.align		4
.L_17:
        /*006c*/ 	.byte	0x04, 0x12
        /*006e*/ 	.short	(.L_19 - .L_18)
	.align		4
.L_18:
        /*0070*/ 	.word	index@(_Z25shared_memory_read_kernelPfS_mi)
        /*0074*/ 	.word	0x00000000


	//----- nvinfo : EIATTR_MIN_STACK_SIZE
	.align		4
.L_19:
        /*0078*/ 	.byte	0x04, 0x12
        /*007a*/ 	.short	(.L_21 - .L_20)
	.align		4
.L_20:
        /*007c*/ 	.word	index@(_Z15l2_cache_kernelPfS_mi)
        /*0080*/ 	.word	0x00000000


	//----- nvinfo : EIATTR_MIN_STACK_SIZE
	.align		4
.L_21:
        /*0084*/ 	.byte	0x04, 0x12
        /*0086*/ 	.short	(.L_23 - .L_22)
	.align		4
.L_22:
        /*0088*/ 	.word	index@(_Z20global_memory_kernelPfS_m)
        /*008c*/ 	.word	0x00000000
.L_23:


//--------------------- .nv.compat                --------------------------
	.section	.nv.compat,"",@"SHT_CUDA_COMPAT_INFO"
	.align	4
        /*0000*/ 	.byte	0x02, 0x09, 0x00, 0x00, 0x02, 0x02, 0x01, 0x00, 0x02, 0x05, 0x05, 0x00, 0x03, 0x07, 0x01, 0x01
        /*0010*/ 	.byte	0x02, 0x03, 0x00, 0x00, 0x02, 0x06, 0x01, 0x00, 0x04, 0x0b, 0x08, 0x00, 0x09, 0x00, 0x00, 0x00
        /*0020*/ 	.byte	0x00, 0x00, 0x00, 0x00


//--------------------- .nv.info._Z26shared_memory_write_kernelPfS_mi --------------------------
	.section	.nv.info._Z26shared_memory_write_kernelPfS_mi,"",@"SHT_CUDA_INFO"
	.sectionflags	@""
	.align	4


	//----- nvinfo : EIATTR_CUDA_API_VERSION
	.align		4
        /*0000*/ 	.byte	0x04, 0x37
        /*0002*/ 	.short	(.L_25 - .L_24)
.L_24:
        /*0004*/ 	.word	0x00000082


	//----- nvinfo : EIATTR_KPARAM_INFO
	.align		4
.L_25:
        /*0008*/ 	.byte	0x04, 0x17
        /*000a*/ 	.short	(.L_27 - .L_26)
.L_26:
        /*000c*/ 	.word	0x00000000
        /*0010*/ 	.short	0x0003
        /*0012*/ 	.short	0x0018
        /*0014*/ 	.byte	0x00, 0xf0, 0x11, 0x00


	//----- nvinfo : EIATTR_KPARAM_INFO
	.align		4
.L_27:
        /*0018*/ 	.byte	0x04, 0x17
        /*001a*/ 	.short	(.L_29 - .L_28)
.L_28:
        /*001c*/ 	.word	0x00000000
        /*0020*/ 	.short	0x0002
        /*0022*/ 	.short	0x0010
        /*0024*/ 	.byte	0x00, 0xf0, 0x21, 0x00


	//----- nvinfo : EIATTR_KPARAM_INFO
	.align		4
.L_29:
        /*0028*/ 	.byte	0x04, 0x17
        /*002a*/ 	.short	(.L_31 - .L_30)
.L_30:
        /*002c*/ 	.word	0x00000000
        /*0030*/ 	.short	0x0001
        /*0032*/ 	.short	0x0008
        /*0034*/ 	.byte	0x00, 0xf5, 0x21, 0x00


	//----- nvinfo : EIATTR_KPARAM_INFO
	.align		4
.L_31:
        /*0038*/ 	.byte	0x04, 0x17
        /*003a*/ 	.short	(.L_33 - .L_32)
.L_32:
        /*003c*/ 	.word	0x00000000
        /*0040*/ 	.short	0x0000
        /*0042*/ 	.short	0x0000
        /*0044*/ 	.byte	0x00, 0xf5, 0x21, 0x00


	//----- nvinfo : EIATTR_SPARSE_MMA_MASK
	.align		4
.L_33:
        /*0048*/ 	.byte	0x03, 0x50
        /*004a*/ 	.short	0x0000


	//----- nvinfo : EIATTR_MAXREG_COUNT
	.align		4
        /*004c*/ 	.byte	0x03, 0x1b
        /*004e*/ 	.short	0x00ff


	//----- nvinfo : EIATTR_NUM_BARRIERS
	.align		4
        /*0050*/ 	.byte	0x02, 0x4c
        /*0052*/ 	.byte	0x01
	.zero		1


	//----- nvinfo : EIATTR_MERCURY_ISA_VERSION
	.align		4
        /*0054*/ 	.byte	0x03, 0x5f
        /*0056*/ 	.short	0x0101


	//----- nvinfo : EIATTR_VRC_CTA_INIT_COUNT
	.align		4
        /*0058*/ 	.byte	0x02, 0x4a
	.zero		1
	.zero		1


	//----- nvinfo : EIATTR_EXIT_INSTR_OFFSETS
	.align		4
        /*005c*/ 	.byte	0x04, 0x1c
        /*005e*/ 	.short	(.L_35 - .L_34)


	//   ....[0]....
.L_34:
        /*0060*/ 	.word	0x00000080


	//   ....[1]....
        /*0064*/ 	.word	0x00000d70


	//----- nvinfo : EIATTR_CBANK_PARAM_SIZE
	.align		4
.L_35:
        /*0068*/ 	.byte	0x03, 0x19
        /*006a*/ 	.short	0x001c


	//----- nvinfo : EIATTR_PARAM_CBANK
	.align		4
        /*006c*/ 	.byte	0x04, 0x0a
        /*006e*/ 	.short	(.L_37 - .L_36)
	.align		4
.L_36:
        /*0070*/ 	.word	index@(.nv.constant0._Z26shared_memory_write_kernelPfS_mi)
        /*0074*/ 	.short	0x0380
        /*0076*/ 	.short	0x001c


	//----- nvinfo : EIATTR_SW_WAR
	.align		4
.L_37:
        /*0078*/ 	.byte	0x04, 0x36
        /*007a*/ 	.short	(.L_39 - .L_38)
.L_38:
        /*007c*/ 	.word	0x00000008
.L_39:


//--------------------- .nv.info._Z25shared_memory_read_kernelPfS_mi --------------------------
	.section	.nv.info._Z25shared_memory_read_kernelPfS_mi,"",@"SHT_CUDA_INFO"
	.sectionflags	@""
	.align	4


	//----- nvinfo : EIATTR_CUDA_API_VERSION
	.align		4
        /*0000*/ 	.byte	0x04, 0x37
        /*0002*/ 	.short	(.L_41 - .L_40)
.L_40:
        /*0004*/ 	.word	0x00000082


	//----- nvinfo : EIATTR_KPARAM_INFO
	.align		4
.L_41:
        /*0008*/ 	.byte	0x04, 0x17
        /*000a*/ 	.short	(.L_43 - .L_42)
.L_42:
        /*000c*/ 	.word	0x00000000
        /*0010*/ 	.short	0x0003
        /*0012*/ 	.short	0x0018
        /*0014*/ 	.byte	0x00, 0xf0, 0x11, 0x00


	//----- nvinfo : EIATTR_KPARAM_INFO
	.align		4
.L_43:
        /*0018*/ 	.byte	0x04, 0x17
        /*001a*/ 	.short	(.L_45 - .L_44)
.L_44:
        /*001c*/ 	.word	0x00000000
        /*0020*/ 	.short	0x0002
        /*0022*/ 	.short	0x0010
        /*0024*/ 	.byte	0x00, 0xf0, 0x21, 0x00


	//----- nvinfo : EIATTR_KPARAM_INFO
	.align		4
.L_45:
        /*0028*/ 	.byte	0x04, 0x17
        /*002a*/ 	.short	(.L_47 - .L_46)
.L_46:
        /*002c*/ 	.word	0x00000000
        /*0030*/ 	.short	0x0001
        /*0032*/ 	.short	0x0008
        /*0034*/ 	.byte	0x00, 0xf5, 0x21, 0x00


	//----- nvinfo : EIATTR_KPARAM_INFO
	.align		4
.L_47:
        /*0038*/ 	.byte	0x04, 0x17
        /*003a*/ 	.short	(.L_49 - .L_48)
.L_48:
        /*003c*/ 	.word	0x00000000
        /*0040*/ 	.short	0x0000
        /*0042*/ 	.short	0x0000
        /*0044*/ 	.byte	0x00, 0xf5, 0x21, 0x00


	//----- nvinfo : EIATTR_SPARSE_MMA_MASK
	.align		4
.L_49:
        /*0048*/ 	.byte	0x03, 0x50
        /*004a*/ 	.short	0x0000


	//----- nvinfo : EIATTR_MAXREG_COUNT
	.align		4
        /*004c*/ 	.byte	0x03, 0x1b
        /*004e*/ 	.short	0x00ff


	//----- nvinfo : EIATTR_NUM_BARRIERS
	.align		4
        /*0050*/ 	.byte	0x02, 0x4c
        /*0052*/ 	.byte	0x01
	.zero		1


	//----- nvinfo : EIATTR_MERCURY_ISA_VERSION
	.align		4
        /*0054*/ 	.byte	0x03, 0x5f
        /*0056*/ 	.short	0x0101


	//----- nvinfo : EIATTR_VRC_CTA_INIT_COUNT
	.align		4
        /*0058*/ 	.byte	0x02, 0x4a
	.zero		1
	.zero		1


	//----- nvinfo : EIATTR_EXIT_INSTR_OFFSETS
	.align		4
        /*005c*/ 	.byte	0x04, 0x1c
        /*005e*/ 	.short	(.L_51 - .L_50)


	//   ....[0]....
.L_50:
        /*0060*/ 	.word	0x00000080


	//   ....[1]....
        /*0064*/ 	.word	0x00001260


	//----- nvinfo : EIATTR_CBANK_PARAM_SIZE
	.align		4
.L_51:
        /*0068*/ 	.byte	0x03, 0x19
        /*006a*/ 	.short	0x001c


	//----- nvinfo : EIATTR_PARAM_CBANK
	.align		4
        /*006c*/ 	.byte	0x04, 0x0a
        /*006e*/ 	.short	(.L_53 - .L_52)
	.align		4
.L_52:
        /*0070*/ 	.word	index@(.nv.constant0._Z25shared_memory_read_kernelPfS_mi)
        /*0074*/ 	.short	0x0380
        /*0076*/ 	.short	0x001c


	//----- nvinfo : EIATTR_SW_WAR
	.align		4
.L_53:
        /*0078*/ 	.byte	0x04, 0x36
        /*007a*/ 	.short	(.L_55 - .L_54)
.L_54:
        /*007c*/ 	.word	0x00000008
.L_55:


//--------------------- .nv.info._Z15l2_cache_kernelPfS_mi --------------------------
	.section	.nv.info._Z15l2_cache_kernelPfS_mi,"",@"SHT_CUDA_INFO"
	.sectionflags	@""
	.align	4


	//----- nvinfo : EIATTR_CUDA_API_VERSION
	.align		4
        /*0000*/ 	.byte	0x04, 0x37
        /*0002*/ 	.short	(.L_57 - .L_56)
.L_56:
        /*0004*/ 	.word	0x00000082


	//----- nvinfo : EIATTR_KPARAM_INFO
	.align		4
.L_57:
        /*0008*/ 	.byte	0x04, 0x17
        /*000a*/ 	.short	(.L_59 - .L_58)
.L_58:
        /*000c*/ 	.word	0x00000000
        /*0010*/ 	.short	0x0003
        /*0012*/ 	.short	0x0018
        /*0014*/ 	.byte	0x00, 0xf0, 0x11, 0x00


	//----- nvinfo : EIATTR_KPARAM_INFO
	.align		4
.L_59:
        /*0018*/ 	.byte	0x04, 0x17
        /*001a*/ 	.short	(.L_61 - .L_60)
.L_60:
        /*001c*/ 	.word	0x00000000
        /*0020*/ 	.short	0x0002
        /*0022*/ 	.short	0x0010
        /*0024*/ 	.byte	0x00, 0xf0, 0x21, 0x00


	//----- nvinfo : EIATTR_KPARAM_INFO
	.align		4
.L_61:
        /*0028*/ 	.byte	0x04, 0x17
        /*002a*/ 	.short	(.L_63 - .L_62)
.L_62:
        /*002c*/ 	.word	0x00000000
        /*0030*/ 	.short	0x0001
        /*0032*/ 	.short	0x0008
        /*0034*/ 	.byte	0x00, 0xf5, 0x21, 0x00


	//----- nvinfo : EIATTR_KPARAM_INFO
	.align		4
.L_63:
        /*0038*/ 	.byte	0x04, 0x17
        /*003a*/ 	.short	(.L_65 - .L_64)
.L_64:
        /*003c*/ 	.word	0x00000000
        /*0040*/ 	.short	0x0000
        /*0042*/ 	.short	0x0000
        /*0044*/ 	.byte	0x00, 0xf5, 0x21, 0x00


	//----- nvinfo : EIATTR_SPARSE_MMA_MASK
	.align		4
.L_65:
        /*0048*/ 	.byte	0x03, 0x50
        /*004a*/ 	.short	0x0000


	//----- nvinfo : EIATTR_MAXREG_COUNT
	.align		4
        /*004c*/ 	.byte	0x03, 0x1b
        /*004e*/ 	.short	0x00ff


	//----- nvinfo : EIATTR_MERCURY_ISA_VERSION
	.align		4
        /*0050*/ 	.byte	0x03, 0x5f
        /*0052*/ 	.short	0x0101


	//----- nvinfo : EIATTR_VRC_CTA_INIT_COUNT
	.align		4
        /*0054*/ 	.byte	0x02, 0x4a
	.zero		1
	.zero		1


	//----- nvinfo : EIATTR_EXIT_INSTR_OFFSETS
	.align		4
        /*0058*/ 	.byte	0x04, 0x1c
        /*005a*/ 	.short	(.L_67 - .L_66)


	//   ....[0]....
.L_66:
        /*005c*/ 	.word	0x00000080


	//   ....[1]....
        /*0060*/ 	.word	0x000001f0


	//   ....[2]....
        /*0064*/ 	.word	0x00000e30


	//----- nvinfo : EIATTR_CRS_STACK_SIZE
	.align		4
.L_67:
        /*0068*/ 	.byte	0x04, 0x1e
        /*006a*/ 	.short	(.L_69 - .L_68)
.L_68:
        /*006c*/ 	.word	0x00000000


	//----- nvinfo : EIATTR_CBANK_PARAM_SIZE
	.align		4
.L_69:
        /*0070*/ 	.byte	0x03, 0x19
        /*0072*/ 	.short	0x001c


	//----- nvinfo : EIATTR_PARAM_CBANK
	.align		4
        /*0074*/ 	.byte	0x04, 0x0a
        /*0076*/ 	.short	(.L_71 - .L_70)
	.align		4
.L_70:
        /*0078*/ 	.word	index@(.nv.constant0._Z15l2_cache_kernelPfS_mi)
        /*007c*/ 	.short	0x0380
        /*007e*/ 	.short	0x001c


	//----- nvinfo : EIATTR_SW_WAR
	.align		4
.L_71:
        /*0080*/ 	.byte	0x04, 0x36
        /*0082*/ 	.short	(.L_73 - .L_72)
.L_72:
        /*0084*/ 	.word	0x00000008
.L_73:


//--------------------- .nv.info._Z20global_memory_kernelPfS_m --------------------------
	.section	.nv.info._Z20global_memory_kernelPfS_m,"",@"SHT_CUDA_INFO"
	.sectionflags	@""
	.align	4


	//----- nvinfo : EIATTR_CUDA_API_VERSION
	.align		4
        /*0000*/ 	.byte	0x04, 0x37
        /*0002*/ 	.short	(.L_75 - .L_74)
.L_74:
        /*0004*/ 	.word	0x00000082


	//----- nvinfo : EIATTR_KPARAM_INFO
	.align		4
.L_75:
        /*0008*/ 	.byte	0x04, 0x17
        /*000a*/ 	.short	(.L_77 - .L_76)
.L_76:
        /*000c*/ 	.word	0x00000000
        /*0010*/ 	.short	0x0002
        /*0012*/ 	.short	0x0010
        /*0014*/ 	.byte	0x00, 0xf0, 0x21, 0x00


	//----- nvinfo : EIATTR_KPARAM_INFO
	.align		4
.L_77:
        /*0018*/ 	.byte	0x04, 0x17
        /*001a*/ 	.short	(.L_79 - .L_78)
.L_78:
        /*001c*/ 	.word	0x00000000
        /*0020*/ 	.short	0x0001
        /*0022*/ 	.short	0x0008
        /*0024*/ 	.byte	0x00, 0xf5, 0x21, 0x00


	//----- nvinfo : EIATTR_KPARAM_INFO
	.align		4
.L_79:
        /*0028*/ 	.byte	0x04, 0x17
        /*002a*/ 	.short	(.L_81 - .L_80)
.L_80:
        /*002c*/ 	.word	0x00000000
        /*0030*/ 	.short	0x0000
        /*0032*/ 	.short	0x0000
        /*0034*/ 	.byte	0x00, 0xf5, 0x21, 0x00


	//----- nvinfo : EIATTR_SPARSE_MMA_MASK
	.align		4
.L_81:
        /*0038*/ 	.byte	0x03, 0x50
        /*003a*/ 	.short	0x0000


	//----- nvinfo : EIATTR_MAXREG_COUNT
	.align		4
        /*003c*/ 	.byte	0x03, 0x1b
        /*003e*/ 	.short	0x00ff


	//----- nvinfo : EIATTR_MERCURY_ISA_VERSION
	.align		4
        /*0040*/ 	.byte	0x03, 0x5f
        /*0042*/ 	.short	0x0101


	//----- nvinfo : EIATTR_VRC_CTA_INIT_COUNT
	.align		4
        /*0044*/ 	.byte	0x02, 0x4a
	.zero		1
	.zero		1


	//----- nvinfo : EIATTR_EXIT_INSTR_OFFSETS
	.align		4
        /*0048*/ 	.byte	0x04, 0x1c
        /*004a*/ 	.short	(.L_83 - .L_82)


	//   ....[0]....
.L_82:
        /*004c*/ 	.word	0x00000080


	//   ....[1]....
        /*0050*/ 	.word	0x000001d0


	//----- nvinfo : EIATTR_CRS_STACK_SIZE
	.align		4
.L_83:
        /*0054*/ 	.byte	0x04, 0x1e
        /*0056*/ 	.short	(.L_85 - .L_84)
.L_84:
        /*0058*/ 	.word	0x00000000


	//----- nvinfo : EIATTR_CBANK_PARAM_SIZE
	.align		4
.L_85:
        /*005c*/ 	.byte	0x03, 0x19
        /*005e*/ 	.short	0x0018


	//----- nvinfo : EIATTR_PARAM_CBANK
	.align		4
        /*0060*/ 	.byte	0x04, 0x0a
        /*0062*/ 	.short	(.L_87 - .L_86)
	.align		4
.L_86:
        /*0064*/ 	.word	index@(.nv.constant0._Z20global_memory_kernelPfS_m)
        /*0068*/ 	.short	0x0380
        /*006a*/ 	.short	0x0018


	//----- nvinfo : EIATTR_SW_WAR
	.align		4
.L_87:
        /*006c*/ 	.byte	0x04, 0x36
        /*006e*/ 	.short	(.L_89 - .L_88)
.L_88:
        /*0070*/ 	.word	0x00000008
.L_89:


//--------------------- .nv.callgraph             --------------------------
	.section	.nv.callgraph,"",@"SHT_CUDA_CALLGRAPH"
	.align	4
	.sectionentsize	8
	.align		4
        /*0000*/ 	.word	0x00000000
	.align		4
        /*0004*/ 	.word	0xffffffff
	.align		4
        /*0008*/ 	.word	0x00000000
	.align		4
        /*000c*/ 	.word	0xfffffffe
	.align		4
        /*0010*/ 	.word	0x00000000
	.align		4
        /*0014*/ 	.word	0xfffffffd
	.align		4
        /*0018*/ 	.word	0x00000000
	.align		4
        /*001c*/ 	.word	0xfffffffc


//--------------------- .text._Z26shared_memory_write_kernelPfS_mi --------------------------
	.section	.text._Z26shared_memory_write_kernelPfS_mi,"ax",@progbits
	.align	128
        .global         _Z26shared_memory_write_kernelPfS_mi
        .type           _Z26shared_memory_write_kernelPfS_mi,@function
        .size           _Z26shared_memory_write_kernelPfS_mi,(.L_x_22 - _Z26shared_memory_write_kernelPfS_mi)
        .other          _Z26shared_memory_write_kernelPfS_mi,@"STO_CUDA_ENTRY STV_DEFAULT"
_Z26shared_memory_write_kernelPfS_mi:
.text._Z26shared_memory_write_kernelPfS_mi:
[----:B------:R-:W-:Y:S08]  /*0000*/  LDC R1, c[0x0][0x37c] ;  /* 0x0000df00ff017b82 */ /* 0x000ff00000000800 */
[----:B------:R-:W0:Y:S01]  /*0010*/  S2UR UR6, SR_CTAID.X ;  /* 0x00000000000679c3 */ /* 0x000e220000002500 */
[----:B------:R-:W0:Y:S07]  /*0020*/  LDCU UR10, c[0x0][0x360] ;  /* 0x00006c00ff0a77ac */ /* 0x000e2e0008000800 */
[----:B------:R-:W1:Y:S01]  /*0030*/  LDC.64 R2, c[0x0][0x390] ;  /* 0x0000e400ff027b82 */ /* 0x000e620000000a00 */
[----:B0-----:R-:W-:-:S06]  /*0040*/  UIMAD.WIDE.U32 UR6, UR6, UR10, URZ ;  /* 0x0000000a060672a5 */ /* 0x001fcc000f8e00ff */
[----:B------:R-:W-:Y:S02]  /*0050*/  MOV R0, UR7 ;  /* 0x0000000700007c02 */ /* 0x000fe40008000f00 */
[----:B-1----:R-:W-:-:S04]  /*0060*/  ISETP.LE.U32.AND P0, PT, R2, UR6, PT ;  /* 0x0000000602007c0c */ /* 0x002fc8000bf03070 */
[----:B------:R-:W-:-:S13]  /*0070*/  ISETP.GE.U32.AND.EX P0, PT, R0, R3, PT, P0 ;  /* 0x000000030000720c */ /* 0x000fda0003f06100 */
[----:B------:R-:W-:Y:S05]  /*0080*/  @P0 EXIT ;  /* 0x000000000000094d */ /* 0x000fea0003800000 */
[----:B------:R-:W0:Y:S01]  /*0090*/  I2F.U32.RP R4, UR10 ;  /* 0x0000000a00047d06 */ /* 0x000e220008209000 */
[----:B------:R-:W1:Y:S01]  /*00a0*/  S2R R0, SR_TID.X ;  /* 0x0000000000007919 */ /* 0x000e620000002100 */
[----:B------:R-:W-:Y:S01]  /*00b0*/  HFMA2 R2, -RZ, RZ, 0, 0 ;  /* 0x00000000ff027431 */ /* 0x000fe200000001ff */
[----:B------:R-:W2:Y:S01]  /*00c0*/  LDC R6, c[0x0][0x398] ;  /* 0x0000e600ff067b82 */ /* 0x000ea20000000800 */
[----:B------:R-:W3:Y:S01]  /*00d0*/  LDCU UR8, c[0x0][0x370] ;  /* 0x00006e00ff0877ac */ /* 0x000ee20008000800 */
[----:B------:R-:W-:Y:S01]  /*00e0*/  ISETP.NE.U32.AND P3, PT, RZ, UR10, PT ;  /* 0x0000000aff007c0c */ /* 0x000fe2000bf65070 */
[----:B------:R-:W-:Y:S01]  /*00f0*/  UMOV UR4, 0x400 ;  /* 0x0000040000047882 */ /* 0x000fe20000000000 */
[----:B------:R-:W4:Y:S04]  /*0100*/  LDCU.64 UR12, c[0x0][0x358] ;  /* 0x00006b00ff0c77ac */ /* 0x000f280008000a00 */
[----:B------:R-:W5:Y:S01]  /*0110*/  S2UR UR5, SR_CgaCtaId ;  /* 0x00000000000579c3 */ /* 0x000f620000008800 */
[----:B0-----:R-:W0:Y:S01]  /*0120*/  MUFU.RCP R4, R4 ;  /* 0x0000000400047308 */ /* 0x001e220000001000 */
[----:B---3--:R-:W-:Y:S01]  /*0130*/  UIMAD.WIDE.U32 UR8, UR8, UR10, URZ ;  /* 0x0000000a080872a5 */ /* 0x008fe2000f8e00ff */
[----:B--2---:R-:W-:-:S02]  /*0140*/  LOP3.LUT R13, R6, 0x7, RZ, 0xc0, !PT ;  /* 0x00000007060d7812 */ /* 0x004fc400078ec0ff */
[----:B------:R-:W-:Y:S02]  /*0150*/  LOP3.LUT R11, R6, 0xf, RZ, 0xc0, !PT ;  /* 0x0000000f060b7812 */ /* 0x000fe400078ec0ff */
[----:B0-----:R-:W-:Y:S02]  /*0160*/  IADD3 R3, PT, PT, R4, 0xffffffe, RZ ;  /* 0x0ffffffe04037810 */ /* 0x001fe40007ffe0ff */
[----:B------:R-:W-:Y:S01]  /*0170*/  LOP3.LUT R4, R6, 0x7ffffff0, RZ, 0xc0, !PT ;  /* 0x7ffffff006047812 */ /* 0x000fe200078ec0ff */
[----:B-----5:R-:W-:-:S03]  /*0180*/  ULEA UR5, UR5, UR4, 0x18 ;  /* 0x0000000405057291 */ /* 0x020fc6000f8ec0ff */
[----:B------:R-:W0:Y:S01]  /*0190*/  F2I.FTZ.U32.TRUNC.NTZ R3, R3 ;  /* 0x0000000300037305 */ /* 0x000e22000021f000 */
[----:B------:R-:W-:Y:S01]  /*01a0*/  IADD3 R4, PT, PT, -R4, RZ, RZ ;  /* 0x000000ff04047210 */ /* 0x000fe20007ffe1ff */
[----:B------:R-:W-:Y:S02]  /*01b0*/  UMOV UR4, URZ ;  /* 0x000000ff00047c82 */ /* 0x000fe40008000000 */
[----:B------:R-:W-:Y:S01]  /*01c0*/  UIADD3 UR4, UPT, UPT, UR9, UR4, URZ ;  /* 0x0000000409047290 */ /* 0x000fe2000fffe0ff */
[----:B0-----:R-:W-:-:S04]  /*01d0*/  IMAD.MOV R5, RZ, RZ, -R3 ;  /* 0x000000ffff057224 */ /* 0x001fc800078e0a03 */
[----:B------:R-:W-:-:S04]  /*01e0*/  IMAD R5, R5, UR10, RZ ;  /* 0x0000000a05057c24 */ /* 0x000fc8000f8e02ff */
[----:B------:R-:W-:Y:S01]  /*01f0*/  IMAD.HI.U32 R5, R3, R5, R2 ;  /* 0x0000000503057227 */ /* 0x000fe200078e0002 */
[----:B-1----:R-:W-:-:S03]  /*0200*/  IADD3 R2, PT, PT, R0, 0x1, RZ ;  /* 0x0000000100027810 */ /* 0x002fc60007ffe0ff */
[----:B------:R-:W-:Y:S02]  /*0210*/  VIADD R3, R13, 0xffffffff ;  /* 0xffffffff0d037836 */ /* 0x000fe40000000000 */
[----:B------:R-:W-:-:S03]  /*0220*/  IMAD.HI.U32 R5, R5, R2, RZ ;  /* 0x0000000205057227 */ /* 0x000fc600078e00ff */
[----:B------:R-:W-:Y:S01]  /*0230*/  ISETP.GE.U32.AND P2, PT, R3, 0x3, PT ;  /* 0x000000030300780c */ /* 0x000fe20003f46070 */
[----:B------:R-:W-:Y:S01]  /*0240*/  IMAD.MOV R5, RZ, RZ, -R5 ;  /* 0x000000ffff057224 */ /* 0x000fe200078e0a05 */
[----:B------:R-:W-:-:S03]  /*0250*/  LEA R3, R0, UR5, 0x2 ;  /* 0x0000000500037c11 */ /* 0x000fc6000f8e10ff */
[----:B------:R-:W-:Y:S01]  /*0260*/  IMAD R5, R5, UR10, R2 ;  /* 0x0000000a05057c24 */ /* 0x000fe2000f8e0202 */
[----:B------:R-:W-:-:S04]  /*0270*/  IADD3 R2, PT, PT, R11, -0x1, RZ ;  /* 0xffffffff0b027810 */ /* 0x000fc80007ffe0ff */
[----:B------:R-:W-:Y:S02]  /*0280*/  ISETP.GE.U32.AND P0, PT, R5, UR10, PT ;  /* 0x0000000a05007c0c */ /* 0x000fe4000bf06070 */
[----:B------:R-:W-:Y:S02]  /*0290*/  ISETP.GE.U32.AND P1, PT, R2, 0x7, PT ;  /* 0x000000070200780c */ /* 0x000fe40003f26070 */
[----:B------:R-:W-:-:S09]  /*02a0*/  LOP3.LUT R2, R6, 0x3, RZ, 0xc0, !PT ;  /* 0x0000000306027812 */ /* 0x000fd200078ec0ff */
[----:B------:R-:W-:-:S04]  /*02b0*/  @P0 IADD3 R5, PT, PT, R5, -UR10, RZ ;  /* 0x8000000a05050c10 */ /* 0x000fc8000fffe0ff */
[----:B------:R-:W-:-:S13]  /*02c0*/  ISETP.GE.U32.AND P0, PT, R5, UR10, PT ;  /* 0x0000000a05007c0c */ /* 0x000fda000bf06070 */
[----:B------:R-:W-:Y:S02]  /*02d0*/  @P0 IADD3 R5, PT, PT, R5, -UR10, RZ ;  /* 0x8000000a05050c10 */ /* 0x000fe4000fffe0ff */
[----:B------:R-:W-:-:S04]  /*02e0*/  @!P3 LOP3.LUT R5, RZ, UR10, RZ, 0x33, !PT ;  /* 0x0000000aff05bc12 */ /* 0x000fc8000f8e33ff */
[----:B----4-:R-:W-:-:S07]  /*02f0*/  LEA R5, R5, UR5, 0x2 ;  /* 0x0000000505057c11 */ /* 0x010fce000f8e10ff */
.L_x_5:
[----:B0-----:R-:W0:Y:S01]  /*0300*/  LDCU.64 UR10, c[0x0][0x390] ;  /* 0x00007200ff0a77ac */ /* 0x001e220008000a00 */
[----:B------:R-:W-:Y:S01]  /*0310*/  IADD3 R6, P3, PT, R0, UR6, RZ ;  /* 0x0000000600067c10 */ /* 0x000fe2000ff7e0ff */
[----:B-1----:R-:W1:Y:S04]  /*0320*/  LDCU UR5, c[0x0][0x398] ;  /* 0x00007300ff0577ac */ /* 0x002e680008000800 */
[----:B------:R-:W-:Y:S01]  /*0330*/  IMAD.X R7, RZ, RZ, UR7, P3 ;  /* 0x00000007ff077e24 */ /* 0x000fe200098e06ff */
[----:B0-----:R-:W-:-:S04]  /*0340*/  ISETP.GE.U32.AND P0, PT, R6, UR10, PT ;  /* 0x0000000a06007c0c */ /* 0x001fc8000bf06070 */
[----:B------:R-:W-:-:S13]  /*0350*/  ISETP.GE.U32.AND.EX P0, PT, R7, UR11, PT, P0 ;  /* 0x0000000b07007c0c */ /* 0x000fda000bf06100 */
[----:B------:R-:W0:Y:S02]  /*0360*/  @!P0 LDC.64 R8, c[0x0][0x380] ;  /* 0x0000e000ff088b82 */ /* 0x000e240000000a00 */
[----:B0-----:R-:W-:-:S04]  /*0370*/  @!P0 LEA R8, P3, R6, R8, 0x2 ;  /* 0x0000000806088211 */ /* 0x001fc800078610ff */
[----:B------:R-:W-:-:S05]  /*0380*/  @!P0 LEA.HI.X R9, R6, R9, R7, 0x2, P3 ;  /* 0x0000000906098211 */ /* 0x000fca00018f1407 */
[----:B--2---:R-:W2:Y:S01]  /*0390*/  @!P0 LDG.E R8, desc[UR12][R8.64] ;  /* 0x0000000c08088981 */ /* 0x004ea2000c1e1900 */
[----:B------:R-:W-:-:S04]  /*03a0*/  UIADD3 UR6, UP1, UPT, UR6, UR8, URZ ;  /* 0x0000000806067290 */ /* 0x000fc8000ff3e0ff */
[----:B------:R-:W-:Y:S02]  /*03b0*/  UIADD3.X UR7, UPT, UPT, UR7, UR4, URZ, UP1, !UPT ;  /* 0x0000000407077290 */ /* 0x000fe40008ffe4ff */
[----:B-1----:R-:W-:Y:S02]  /*03c0*/  UISETP.GE.AND UP1, UPT, UR5, 0x1, UPT ;  /* 0x000000010500788c */ /* 0x002fe4000bf26270 */
[----:B------:R-:W-:-:S04]  /*03d0*/  UISETP.GE.U32.AND UP0, UPT, UR6, UR10, UPT ;  /* 0x0000000a0600728c */ /* 0x000fc8000bf06070 */
[----:B------:R-:W-:Y:S01]  /*03e0*/  UISETP.GE.U32.AND.EX UP0, UPT, UR7, UR11, UPT, UP0 ;  /* 0x0000000b0700728c */ /* 0x000fe2000bf06100 */
[----:B--2---:R0:W-:Y:S01]  /*03f0*/  @!P0 STS [R3], R8 ;  /* 0x0000000803008388 */ /* 0x0041e20000000800 */
[----:B------:R-:W-:Y:S06]  /*0400*/  BAR.SYNC.DEFER_BLOCKING 0x0 ;  /* 0x0000000000007b1d */ /* 0x000fec0000010000 */
[----:B------:R-:W-:Y:S05]  /*0410*/  BRA.U !UP1, `(.L_x_0) ;  /* 0x0000000909347547 */ /* 0x000fea000b800000 */
[----:B------:R-:W-:Y:S01]  /*0420*/  UISETP.GE.U32.AND UP1, UPT, UR5, 0x10, UPT ;  /* 0x000000100500788c */ /* 0x000fe2000bf26070 */
[----:B------:R-:W-:-:S08]  /*0430*/  ISETP.NE.AND P3, PT, R11, RZ, PT ;  /* 0x000000ff0b00720c */ /* 0x000fd00003f65270 */
[----:B------:R-:W-:Y:S05]  /*0440*/  BRA.U !UP1, `(.L_x_1) ;  /* 0x0000000509107547 */ /* 0x000fea000b800000 */
[----:B0-----:R-:W-:-:S07]  /*0450*/  MOV R8, R4 ;  /* 0x0000000400087202 */ /* 0x001fce0000000f00 */
.L_x_2:
[----:B------:R-:W0:Y:S01]  /*0460*/  LDS R9, [R5] ;  /* 0x0000000005097984 */ /* 0x000e220000000800 */
[----:B------:R-:W-:-:S04]  /*0470*/  IADD3 R8, PT, PT, R8, 0x10, RZ ;  /* 0x0000001008087810 */ /* 0x000fc80007ffe0ff */
[----:B------:R-:W-:Y:S01]  /*0480*/  ISETP.NE.AND P0, PT, R8, RZ, PT ;  /* 0x000000ff0800720c */ /* 0x000fe20003f05270 */
[----:B01----:R-:W-:-:S05]  /*0490*/  FADD R10, R9, 1 ;  /* 0x3f800000090a7421 */ /* 0x003fca0000000000 */
[----:B------:R-:W-:Y:S01]  /*04a0*/  STS [R3], R10 ;  /* 0x0000000a03007388 */ /* 0x000fe20000000800 */
[----:B------:R-:W-:Y:S06]  /*04b0*/  BAR.SYNC.DEFER_BLOCKING 0x0 ;  /* 0x0000000000007b1d */ /* 0x000fec0000010000 */
[----:B------:R-:W0:Y:S02]  /*04c0*/  LDS R9, [R5] ;  /* 0x0000000005097984 */ /* 0x000e240000000800 */
[----:B0-----:R-:W-:-:S05]  /*04d0*/  FADD R12, R9, 1 ;  /* 0x3f800000090c7421 */ /* 0x001fca0000000000 */
        /* <DEDUP_REMOVED lines=56> */
[----:B------:R1:W-:Y:S01]  /*0860*/  STS [R3], R10 ;  /* 0x0000000a03007388 */ /* 0x0003e20000000800 */
[----:B------:R-:W-:Y:S06]  /*0870*/  BAR.SYNC.DEFER_BLOCKING 0x0 ;  /* 0x0000000000007b1d */ /* 0x000fec0000010000 */
[----:B------:R-:W-:Y:S05]  /*0880*/  @P0 BRA `(.L_x_2) ;  /* 0xfffffff800f40947 */ /* 0x000fea000383ffff */
.L_x_1:
[----:B------:R-:W-:Y:S05]  /*0890*/  @!P3 BRA `(.L_x_0) ;  /* 0x000000040014b947 */ /* 0x000fea0003800000 */
[----:B------:R-:W-:Y:S01]  /*08a0*/  ISETP.NE.AND P0, PT, R13, RZ, PT ;  /* 0x000000ff0d00720c */ /* 0x000fe20003f05270 */
[----:B------:R-:W-:-:S12]  /*08b0*/  @!P1 BRA `(.L_x_3) ;  /* 0x0000000000809947 */ /* 0x000fd80003800000 */
[----:B0-----:R-:W0:Y:S02]  /*08c0*/  LDS R8, [R5] ;  /* 0x0000000005087984 */ /* 0x001e240000000800 */
[----:B0-----:R-:W-:-:S05]  /*08d0*/  FADD R8, R8, 1 ;  /* 0x3f80000008087421 */ /* 0x001fca0000000000 */
[----:B------:R-:W-:Y:S01]  /*08e0*/  STS [R3], R8 ;  /* 0x0000000803007388 */ /* 0x000fe20000000800 */
[----:B------:R-:W-:Y:S06]  /*08f0*/  BAR.SYNC.DEFER_BLOCKING 0x0 ;  /* 0x0000000000007b1d */ /* 0x000fec0000010000 */
[----:B------:R-:W1:Y:S02]  /*0900*/  LDS R9, [R5] ;  /* 0x0000000005097984 */ /* 0x000e640000000800 */
[----:B-1----:R-:W-:-:S05]  /*0910*/  FADD R10, R9, 1 ;  /* 0x3f800000090a7421 */ /* 0x002fca0000000000 */
        /* <DEDUP_REMOVED lines=26> */
.L_x_3:
        /* <DEDUP_REMOVED lines=8> */
[----:B-12---:R-:W-:-:S05]  /*0b40*/  FADD R10, R9, 1 ;  /* 0x3f800000090a7421 */ /* 0x006fca0000000000 */
        /* <DEDUP_REMOVED lines=10> */
.L_x_4:
[----:B------:R-:W-:Y:S05]  /*0bf0*/  @!P0 BRA `(.L_x_0) ;  /* 0x00000000003c8947 */ /* 0x000fea0003800000 */
[----:B0--3--:R-:W0:Y:S01]  /*0c00*/  LDS R8, [R5] ;  /* 0x0000000005087984 */ /* 0x009e220000000800 */
[----:B------:R-:W-:Y:S01]  /*0c10*/  ISETP.NE.AND P0, PT, R2, 0x1, PT ;  /* 0x000000010200780c */ /* 0x000fe20003f05270 */
[----:B0-----:R-:W-:-:S05]  /*0c20*/  FADD R8, R8, 1 ;  /* 0x3f80000008087421 */ /* 0x001fca0000000000 */
[----:B------:R4:W-:Y:S01]  /*0c30*/  STS [R3], R8 ;  /* 0x0000000803007388 */ /* 0x0009e20000000800 */
[----:B------:R-:W-:Y:S06]  /*0c40*/  BAR.SYNC.DEFER_BLOCKING 0x0 ;  /* 0x0000000000007b1d */ /* 0x000fec0000010000 */
[----:B------:R-:W-:Y:S05]  /*0c50*/  @!P0 BRA `(.L_x_0) ;  /* 0x0000000000248947 */ /* 0x000fea0003800000 */
[----:B----4-:R-:W0:Y:S01]  /*0c60*/  LDS R8, [R5] ;  /* 0x0000000005087984 */ /* 0x010e220000000800 */
[----:B------:R-:W-:Y:S01]  /*0c70*/  ISETP.NE.AND P0, PT, R2, 0x2, PT ;  /* 0x000000020200780c */ /* 0x000fe20003f05270 */
[----:B0-----:R-:W-:-:S05]  /*0c80*/  FADD R8, R8, 1 ;  /* 0x3f80000008087421 */ /* 0x001fca0000000000 */
[----:B------:R-:W-:Y:S01]  /*0c90*/  STS [R3], R8 ;  /* 0x0000000803007388 */ /* 0x000fe20000000800 */
[----:B------:R-:W-:Y:S06]  /*0ca0*/  BAR.SYNC.DEFER_BLOCKING 0x0 ;  /* 0x0000000000007b1d */ /* 0x000fec0000010000 */
[----:B------:R-:W1:Y:S02]  /*0cb0*/  @P0 LDS R9, [R5] ;  /* 0x0000000005090984 */ /* 0x000e640000000800 */
[----:B-12---:R-:W-:-:S05]  /*0cc0*/  @P0 FADD R10, R9, 1 ;  /* 0x3f800000090a0421 */ /* 0x006fca0000000000 */
[----:B------:R0:W-:Y:S01]  /*0cd0*/  @P0 STS [R3], R10 ;  /* 0x0000000a03000388 */ /* 0x0001e20000000800 */
[----:B------:R-:W-:Y:S06]  /*0ce0*/  @P0 BAR.SYNC.DEFER_BLOCKING 0x0 ;  /* 0x0000000000000b1d */ /* 0x000fec0000010000 */
.L_x_0:
[----:B------:R-:W-:-:S04]  /*0cf0*/  ISETP.GE.U32.AND P0, PT, R6, UR10, PT ;  /* 0x0000000a06007c0c */ /* 0x000fc8000bf06070 */
[----:B------:R-:W-:-:S13]  /*0d00*/  ISETP.GE.U32.AND.EX P0, PT, R7, UR11, PT, P0 ;  /* 0x0000000b07007c0c */ /* 0x000fda000bf06100 */
[----:B------:R-:W5:Y:S01]  /*0d10*/  @!P0 LDS R15, [R3] ;  /* 0x00000000030f8984 */ /* 0x000f620000000800 */
[----:B0--34-:R-:W0:Y:S02]  /*0d20*/  @!P0 LDC.64 R8, c[0x0][0x388] ;  /* 0x0000e200ff088b82 */ /* 0x019e240000000a00 */
[----:B0-----:R-:W-:-:S04]  /*0d30*/  @!P0 LEA R8, P3, R6, R8, 0x2 ;  /* 0x0000000806088211 */ /* 0x001fc800078610ff */
[----:B------:R-:W-:-:S05]  /*0d40*/  @!P0 LEA.HI.X R9, R6, R9, R7, 0x2, P3 ;  /* 0x0000000906098211 */ /* 0x000fca00018f1407 */
[----:B-----5:R0:W-:Y:S01]  /*0d50*/  @!P0 STG.E desc[UR12][R8.64], R15 ;  /* 0x0000000f08008986 */ /* 0x0201e2000c10190c */
[----:B------:R-:W-:Y:S05]  /*0d60*/  BRA.U !UP0, `(.L_x_5) ;  /* 0xfffffff508647547 */ /* 0x000fea000b83ffff */
[----:B------:R-:W-:Y:S05]  /*0d70*/  EXIT ;  /* 0x000000000000794d */ /* 0x000fea0003800000 */
.L_x_6:
[----:B------:R-:W-:-:S00]  /*0d80*/  BRA `(.L_x_6) ;  /* 0xfffffffc00fc7947 */ /* 0x000fc0000383ffff */
[----:B------:R-:W-:-:S00]  /*0d90*/  NOP ;  /* 0x0000000000007918 */ /* 0x000fc00000000000 */
        /* <DEDUP_REMOVED lines=14> */
.L_x_22:


//--------------------- .text._Z25shared_memory_read_kernelPfS_mi --------------------------
	.section	.text._Z25shared_memory_read_kernelPfS_mi,"ax",@progbits
	.align	128
        .global         _Z25shared_memory_read_kernelPfS_mi
        .type           _Z25shared_memory_read_kernelPfS_mi,@function
        .size           _Z25shared_memory_read_kernelPfS_mi,(.L_x_23 - _Z25shared_memory_read_kernelPfS_mi)
        .other          _Z25shared_memory_read_kernelPfS_mi,@"STO_CUDA_ENTRY STV_DEFAULT"
_Z25shared_memory_read_kernelPfS_mi:
.text._Z25shared_memory_read_kernelPfS_mi:
[----:B------:R-:W-:Y:S08]  /*0000*/  LDC R1, c[0x0][0x37c] ;  /* 0x0000df00ff017b82 */ /* 0x000ff00000000800 */
[----:B------:R-:W0:Y:S01]  /*0010*/  S2UR UR6, SR_CTAID.X ;  /* 0x00000000000679c3 */ /* 0x000e220000002500 */
[----:B------:R-:W0:Y:S07]  /*0020*/  LDCU UR16, c[0x0][0x360] ;  /* 0x00006c00ff1077ac */ /* 0x000e2e0008000800 */
[----:B------:R-:W1:Y:S01]  /*0030*/  LDC.64 R2, c[0x0][0x390] ;  /* 0x0000e400ff027b82 */ /* 0x000e620000000a00 */
[----:B0-----:R-:W-:-:S06]  /*0040*/  UIMAD.WIDE.U32 UR6, UR6, UR16, URZ ;  /* 0x00000010060672a5 */ /* 0x001fcc000f8e00ff */
[----:B------:R-:W-:Y:S01]  /*0050*/  IMAD.U32 R0, RZ, RZ, UR7 ;  /* 0x00000007ff007e24 */ /* 0x000fe2000f8e00ff */
[----:B-1----:R-:W-:-:S04]  /*0060*/  ISETP.LE.U32.AND P0, PT, R2, UR6, PT ;  /* 0x0000000602007c0c */ /* 0x002fc8000bf03070 */
[----:B------:R-:W-:-:S13]  /*0070*/  ISETP.GE.U32.AND.EX P0, PT, R0, R3, PT, P0 ;  /* 0x000000030000720c */ /* 0x000fda0003f06100 */
[----:B------:R-:W-:Y:S05]  /*0080*/  @P0 EXIT ;  /* 0x000000000000094d */ /* 0x000fea0003800000 */
[----:B------:R-:W0:Y:S01]  /*0090*/  S2R R15, SR_TID.X ;  /* 0x00000000000f7919 */ /* 0x000e220000002100 */
[----:B------:R-:W1:Y:S01]  /*00a0*/  S2UR UR8, SR_CgaCtaId ;  /* 0x00000000000879c3 */ /* 0x000e620000008800 */
[----:B------:R-:W2:Y:S01]  /*00b0*/  LDCU UR10, c[0x0][0x398] ;  /* 0x00007300ff0a77ac */ /* 0x000ea20008000800 */
[----:B------:R-:W3:Y:S01]  /*00c0*/  LDCU UR9, c[0x0][0x370] ;  /* 0x00006e00ff0977ac */ /* 0x000ee20008000800 */
[----:B------:R-:W-:Y:S01]  /*00d0*/  UMOV UR5, 0x400 ;  /* 0x0000040000057882 */ /* 0x000fe20000000000 */
[----:B------:R-:W-:Y:S01]  /*00e0*/  UMOV UR4, URZ ;  /* 0x000000ff00047c82 */ /* 0x000fe20008000000 */
[----:B------:R-:W4:Y:S01]  /*00f0*/  LDCU.64 UR18, c[0x0][0x358] ;  /* 0x00006b00ff1277ac */ /* 0x000f220008000a00 */
[----:B--2---:R-:W-:Y:S02]  /*0100*/  ULOP3.LUT UR13, UR10, 0x7, URZ, 0xc0, !UPT ;  /* 0x000000070a0d7892 */ /* 0x004fe4000f8ec0ff */
[----:B------:R-:W-:Y:S02]  /*0110*/  ULOP3.LUT UR15, UR10, 0x3, URZ, 0xc0, !UPT ;  /* 0x000000030a0f7892 */ /* 0x000fe4000f8ec0ff */
[----:B------:R-:W-:-:S02]  /*0120*/  ULOP3.LUT UR10, UR10, 0x7ffffff8, URZ, 0xc0, !UPT ;  /* 0x7ffffff80a0a7892 */ /* 0x000fc4000f8ec0ff */
[----:B-1----:R-:W-:Y:S02]  /*0130*/  ULEA UR5, UR8, UR5, 0x18 ;  /* 0x0000000508057291 */ /* 0x002fe4000f8ec0ff */
[----:B---3--:R-:W-:Y:S02]  /*0140*/  UIMAD.WIDE.U32 UR8, UR9, UR16, URZ ;  /* 0x00000010090872a5 */ /* 0x008fe4000f8e00ff */
[----:B------:R-:W-:Y:S01]  /*0150*/  UIADD3 UR14, UPT, UPT, UR13, -0x1, URZ ;  /* 0xffffffff0d0e7890 */ /* 0x000fe2000fffe0ff */
[----:B0-----:R-:W-:Y:S01]  /*0160*/  VIADD R0, R15, 0x3 ;  /* 0x000000030f007836 */ /* 0x001fe20000000000 */
[----:B------:R-:W-:Y:S02]  /*0170*/  UIADD3 UR11, UPT, UPT, UR9, UR4, URZ ;  /* 0x00000004090b7290 */ /* 0x000fe4000fffe0ff */
[----:B------:R-:W-:Y:S02]  /*0180*/  UIADD3 UR12, UPT, UPT, -UR10, URZ, URZ ;  /* 0x000000ff0a0c7290 */ /* 0x000fe4000fffe1ff */
[----:B----4-:R-:W-:-:S11]  /*0190*/  UISETP.GE.U32.AND UP1, UPT, UR14, 0x3, UPT ;  /* 0x000000030e00788c */ /* 0x010fd6000bf26070 */
.L_x_12:
[----:B0-----:R-:W0:Y:S01]  /*01a0*/  LDCU.64 UR20, c[0x0][0x390] ;  /* 0x00007200ff1477ac */ /* 0x001e220008000a00 */
[----:B------:R-:W-:Y:S01]  /*01b0*/  IADD3 R2, P1, PT, R15, UR6, RZ ;  /* 0x000000060f027c10 */ /* 0x000fe2000ff3e0ff */
[----:B------:R-:W1:Y:S03]  /*01c0*/  LDCU UR14, c[0x0][0x398] ;  /* 0x00007300ff0e77ac */ /* 0x000e660008000800 */
[----:B------:R-:W-:Y:S02]  /*01d0*/  IADD3.X R3, PT, PT, RZ, UR7, RZ, P1, !PT ;  /* 0x00000007ff037c10 */ /* 0x000fe40008ffe4ff */
[----:B0-----:R-:W-:-:S04]  /*01e0*/  ISETP.GE.U32.AND P0, PT, R2, UR20, PT ;  /* 0x0000001402007c0c */ /* 0x001fc8000bf06070 */
[----:B------:R-:W-:-:S13]  /*01f0*/  ISETP.GE.U32.AND.EX P0, PT, R3, UR21, PT, P0 ;  /* 0x0000001503007c0c */ /* 0x000fda000bf06100 */
[----:B------:R-:W0:Y:S02]  /*0200*/  @!P0 LDC.64 R6, c[0x0][0x380] ;  /* 0x0000e000ff068b82 */ /* 0x000e240000000a00 */
[----:B0-----:R-:W-:-:S04]  /*0210*/  @!P0 LEA R6, P1, R2, R6, 0x2 ;  /* 0x0000000602068211 */ /* 0x001fc800078210ff */
[----:B------:R-:W-:-:S05]  /*0220*/  @!P0 LEA.HI.X R7, R2, R7, R3, 0x2, P1 ;  /* 0x0000000702078211 */ /* 0x000fca00008f1403 */
[----:B------:R-:W2:Y:S01]  /*0230*/  @!P0 LDG.E R6, desc[UR18][R6.64] ;  /* 0x0000001206068981 */ /* 0x000ea2000c1e1900 */
[----:B------:R-:W-:Y:S01]  /*0240*/  LEA R5, R15, UR5, 0x2 ;  /* 0x000000050f057c11 */ /* 0x000fe2000f8e10ff */
[----:B------:R-:W-:Y:S01]  /*0250*/  UIADD3 UR6, UP2, UPT, UR6, UR8, URZ ;  /* 0x0000000806067290 */ /* 0x000fe2000ff5e0ff */
[----:B------:R-:W-:-:S03]  /*0260*/  IMAD.MOV.U32 R4, RZ, RZ, RZ ;  /* 0x000000ffff047224 */ /* 0x000fc600078e00ff */
        /* <DEDUP_REMOVED lines=8> */
[----:B------:R-:W-:Y:S01]  /*02f0*/  IMAD.MOV.U32 R4, RZ, RZ, RZ ;  /* 0x000000ffff047224 */ /* 0x000fe200078e00ff */
[----:B------:R-:W-:-:S07]  /*0300*/  UMOV UR4, URZ ;  /* 0x000000ff00047c82 */ /* 0x000fce0008000000 */
[----:B------:R-:W-:Y:S05]  /*0310*/  BRA.U !UP2, `(.L_x_8) ;  /* 0x000000050ac47547 */ /* 0x000fea000b800000 */
[----:B0-----:R-:W0:Y:S01]  /*0320*/  I2F.U32.RP R5, UR16 ;  /* 0x0000001000057d06 */ /* 0x001e220008209000 */
[----:B------:R-:W-:Y:S01]  /*0330*/  HFMA2 R6, -RZ, RZ, 0, 0 ;  /* 0x00000000ff067431 */ /* 0x000fe200000001ff */
[----:B------:R-:W-:Y:S01]  /*0340*/  ISETP.NE.U32.AND P0, PT, RZ, UR16, PT ;  /* 0x00000010ff007c0c */ /* 0x000fe2000bf05070 */
[----:B------:R-:W-:Y:S01]  /*0350*/  IMAD.MOV.U32 R4, RZ, RZ, RZ ;  /* 0x000000ffff047224 */ /* 0x000fe200078e00ff */
[----:B------:R-:W-:-:S04]  /*0360*/  UMOV UR4, UR12 ;  /* 0x0000000c00047c82 */ /* 0x000fc80008000000 */
[----:B0-----:R-:W0:Y:S02]  /*0370*/  MUFU.RCP R5, R5 ;  /* 0x0000000500057308 */ /* 0x001e240000001000 */
[----:B0-----:R-:W-:Y:S02]  /*0380*/  IADD3 R8, PT, PT, R5, 0xffffffe, RZ ;  /* 0x0ffffffe05087810 */ /* 0x001fe40007ffe0ff */
[----:B------:R-:W-:-:S04]  /*0390*/  LOP3.LUT R5, RZ, UR16, RZ, 0x33, !PT ;  /* 0x00000010ff057c12 */ /* 0x000fc8000f8e33ff */
[----:B------:R-:W0:Y:S02]  /*03a0*/  F2I.FTZ.U32.TRUNC.NTZ R7, R8 ;  /* 0x0000000800077305 */ /* 0x000e24000021f000 */
[----:B0-----:R-:W-:-:S04]  /*03b0*/  IMAD.MOV R9, RZ, RZ, -R7 ;  /* 0x000000ffff097224 */ /* 0x001fc800078e0a07 */
[----:B------:R-:W-:-:S04]  /*03c0*/  IMAD R9, R9, UR16, RZ ;  /* 0x0000001009097c24 */ /* 0x000fc8000f8e02ff */
[----:B------:R-:W-:-:S04]  /*03d0*/  IMAD.HI.U32 R6, R7, R9, R6 ;  /* 0x0000000907067227 */ /* 0x000fc800078e0006 */
[----:B------:R-:W-:-:S07]  /*03e0*/  IMAD.MOV.U32 R7, RZ, RZ, R0 ;  /* 0x000000ffff077224 */ /* 0x000fce00078e0000 */
.L_x_9:
[C---:B------:R-:W-:Y:S01]  /*03f0*/  IADD3 R11, PT, PT, R7.reuse, -0x2, RZ ;  /* 0xfffffffe070b7810 */ /* 0x040fe20007ffe0ff */
[C---:B------:R-:W-:Y:S01]  /*0400*/  VIADD R9, R7.reuse, 0xfffffffd ;  /* 0xfffffffd07097836 */ /* 0x040fe20000000000 */
[C---:B------:R-:W-:Y:S01]  /*0410*/  IADD3 R17, PT, PT, R7.reuse, 0x1, RZ ;  /* 0x0000000107117810 */ /* 0x040fe20007ffe0ff */
[----:B------:R-:W-:Y:S01]  /*0420*/  VIADD R13, R7, 0xffffffff ;  /* 0xffffffff070d7836 */ /* 0x000fe20000000000 */
[----:B------:R-:W-:Y:S01]  /*0430*/  UIADD3 UR4, UPT, UPT, UR4, 0x8, URZ ;  /* 0x0000000804047890 */ /* 0x000fe2000fffe0ff */
[----:B------:R-:W-:-:S03]  /*0440*/  IMAD.HI.U32 R8, R6, R9, RZ ;  /* 0x0000000906087227 */ /* 0x000fc600078e00ff */
[----:B------:R-:W-:Y:S01]  /*0450*/  UISETP.NE.AND UP2, UPT, UR4, URZ, UPT ;  /* 0x000000ff0400728c */ /* 0x000fe2000bf45270 */
[----:B------:R-:W-:-:S04]  /*0460*/  IMAD.HI.U32 R10, R6, R11, RZ ;  /* 0x0000000b060a7227 */ /* 0x000fc800078e00ff */
[----:B------:R-:W-:Y:S02]  /*0470*/  IMAD.MOV R16, RZ, RZ, -R8 ;  /* 0x000000ffff107224 */ /* 0x000fe400078e0a08 */
[----:B------:R-:W-:Y:S02]  /*0480*/  IMAD.MOV R20, RZ, RZ, -R10 ;  /* 0x000000ffff147224 */ /* 0x000fe400078e0a0a */
[----:B------:R-:W-:-:S04]  /*0490*/  IMAD.HI.U32 R8, R6, R13, RZ ;  /* 0x0000000d06087227 */ /* 0x000fc800078e00ff */
[----:B------:R-:W-:Y:S01]  /*04a0*/  IMAD R20, R20, UR16, R11 ;  /* 0x0000001014147c24 */ /* 0x000fe2000f8e020b */
[----:B------:R-:W-:Y:S01]  /*04b0*/  IADD3 R11, PT, PT, R7, 0x2, RZ ;  /* 0x00000002070b7810 */ /* 0x000fe20007ffe0ff */
[----:B------:R-:W-:Y:S02]  /*04c0*/  IMAD R16, R16, UR16, R9 ;  /* 0x0000001010107c24 */ /* 0x000fe4000f8e0209 */
[----:B------:R-:W-:Y:S01]  /*04d0*/  IMAD.MOV R8, RZ, RZ, -R8 ;  /* 0x000000ffff087224 */ /* 0x000fe200078e0a08 */
[----:B------:R-:W-:Y:S01]  /*04e0*/  ISETP.GE.U32.AND P3, PT, R20, UR16, PT ;  /* 0x0000001014007c0c */ /* 0x000fe2000bf66070 */
[----:B------:R-:W-:Y:S01]  /*04f0*/  IMAD.HI.U32 R9, R6, R7, RZ ;  /* 0x0000000706097227 */ /* 0x000fe200078e00ff */
[----:B------:R-:W-:-:S03]  /*0500*/  ISETP.GE.U32.AND P1, PT, R16, UR16, PT ;  /* 0x0000001010007c0c */ /* 0x000fc6000bf26070 */
[----:B------:R-:W-:-:S04]  /*0510*/  IMAD.HI.U32 R10, R6, R17, RZ ;  /* 0x00000011060a7227 */ /* 0x000fc800078e00ff */
[----:B------:R-:W-:Y:S01]  /*0520*/  IMAD R22, R8, UR16, R13 ;  /* 0x0000001008167c24 */ /* 0x000fe2000f8e020d */
[----:B------:R-:W-:Y:S01]  /*0530*/  IADD3 R13, PT, PT, R7, 0x3, RZ ;  /* 0x00000003070d7810 */ /* 0x000fe20007ffe0ff */
[----:B------:R-:W-:Y:S02]  /*0540*/  IMAD.MOV R18, RZ, RZ, -R9 ;  /* 0x000000ffff127224 */ /* 0x000fe400078e0a09 */
[----:B------:R-:W-:Y:S01]  /*0550*/  IMAD.HI.U32 R8, R6, R11, RZ ;  /* 0x0000000b06087227 */ /* 0x000fe200078e00ff */
[----:B------:R-:W-:Y:S02]  /*0560*/  ISETP.GE.U32.AND P2, PT, R22, UR16, PT ;  /* 0x0000001016007c0c */ /* 0x000fe4000bf46070 */
[----:B------:R-:W-:Y:S01]  /*0570*/  @P1 IADD3 R16, PT, PT, R16, -UR16, RZ ;  /* 0x8000001010101c10 */ /* 0x000fe2000fffe0ff */
[----:B------:R-:W-:Y:S02]  /*0580*/  IMAD.MOV R10, RZ, RZ, -R10 ;  /* 0x000000ffff0a7224 */ /* 0x000fe400078e0a0a */
[----:B------:R-:W-:-:S02]  /*0590*/  IMAD R18, R18, UR16, R7 ;  /* 0x0000001012127c24 */ /* 0x000fc4000f8e0207 */
[----:B------:R-:W-:Y:S02]  /*05a0*/  IMAD.MOV R12, RZ, RZ, -R8 ;  /* 0x000000ffff0c7224 */ /* 0x000fe400078e0a08 */
[----:B------:R-:W-:Y:S01]  /*05b0*/  IMAD R14, R10, UR16, R17 ;  /* 0x000000100a0e7c24 */ /* 0x000fe2000f8e0211 */
[----:B------:R-:W-:Y:S01]  /*05c0*/  ISETP.GE.U32.AND P4, PT, R18, UR16, PT ;  /* 0x0000001012007c0c */ /* 0x000fe2000bf86070 */
[----:B------:R-:W-:-:S03]  /*05d0*/  IMAD.HI.U32 R10, R6, R13, RZ ;  /* 0x0000000d060a7227 */ /* 0x000fc600078e00ff */
[----:B------:R-:W-:Y:S01]  /*05e0*/  ISETP.GE.U32.AND P6, PT, R14, UR16, PT ;  /* 0x000000100e007c0c */ /* 0x000fe2000bfc6070 */
[C---:B------:R-:W-:Y:S01]  /*05f0*/  VIADD R9, R7.reuse, 0x4 ;  /* 0x0000000407097836 */ /* 0x040fe20000000000 */
[----:B------:R-:W-:Y:S01]  /*0600*/  IADD3 R10, PT, PT, -R10, RZ, RZ ;  /* 0x000000ff0a0a7210 */ /* 0x000fe20007ffe1ff */
[----:B------:R-:W-:Y:S01]  /*0610*/  IMAD R12, R12, UR16, R11 ;  /* 0x000000100c0c7c24 */ /* 0x000fe2000f8e020b */
[----:B------:R-:W-:Y:S01]  /*0620*/  IADD3 R7, PT, PT, R7, 0x8, RZ ;  /* 0x0000000807077810 */ /* 0x000fe20007ffe0ff */
[----:B------:R-:W-:-:S03]  /*0630*/  IMAD.HI.U32 R8, R6, R9, RZ ;  /* 0x0000000906087227 */ /* 0x000fc600078e00ff */
[----:B------:R-:W-:Y:S01]  /*0640*/  ISETP.GE.U32.AND P5, PT, R12, UR16, PT ;  /* 0x000000100c007c0c */ /* 0x000fe2000bfa6070 */
[----:B------:R-:W-:Y:S02]  /*0650*/  IMAD.MOV R24, RZ, RZ, -R8 ;  /* 0x000000ffff187224 */ /* 0x000fe400078e0a08 */
[----:B------:R-:W-:Y:S02]  /*0660*/  IMAD R8, R10, UR16, R13 ;  /* 0x000000100a087c24 */ /* 0x000fe4000f8e020d */
[----:B------:R-:W-:Y:S01]  /*0670*/  @P3 VIADD R20, R20, -UR16 ;  /* 0x8000001014143c36 */ /* 0x000fe20008000000 */
[----:B------:R-:W-:Y:S01]  /*0680*/  ISETP.GE.U32.AND P3, PT, R16, UR16, PT ;  /* 0x0000001010007c0c */ /* 0x000fe2000bf66070 */
[----:B------:R-:W-:Y:S01]  /*0690*/  @P4 VIADD R18, R18, -UR16 ;  /* 0x8000001012124c36 */ /* 0x000fe20008000000 */
[----:B------:R-:W-:Y:S01]  /*06a0*/  ISETP.GE.U32.AND P1, PT, R8, UR16, PT ;  /* 0x0000001008007c0c */ /* 0x000fe2000bf26070 */
[----:B------:R-:W-:Y:S01]  /*06b0*/  @P2 VIADD R22, R22, -UR16 ;  /* 0x8000001016162c36 */ /* 0x000fe20008000000 */
[----:B------:R-:W-:Y:S01]  /*06c0*/  @P6 IADD3 R14, PT, PT, R14, -UR16, RZ ;  /* 0x800000100e0e6c10 */ /* 0x000fe2000fffe0ff */
[----:B------:R-:W-:Y:S01]  /*06d0*/  IMAD R10, R24, UR16, R9 ;  /* 0x00000010180a7c24 */ /* 0x000fe2000f8e0209 */
[----:B------:R-:W-:Y:S01]  /*06e0*/  ISETP.GE.U32.AND P6, PT, R20, UR16, PT ;  /* 0x0000001014007c0c */ /* 0x000fe2000bfc6070 */
[----:B------:R-:W-:Y:S01]  /*06f0*/  @P5 VIADD R12, R12, -UR16 ;  /* 0x800000100c0c5c36 */ /* 0x000fe20008000000 */
[----:B------:R-:W-:-:S02]  /*0700*/  ISETP.GE.U32.AND P2, PT, R18, UR16, PT ;  /* 0x0000001012007c0c */ /* 0x000fc4000bf46070 */
[----:B------:R-:W-:Y:S02]  /*0710*/  ISETP.GE.U32.AND P5, PT, R22, UR16, PT ;  /* 0x0000001016007c0c */ /* 0x000fe4000bfa6070 */
[----:B------:R-:W-:Y:S01]  /*0720*/  ISETP.GE.U32.AND P4, PT, R10, UR16, PT ;  /* 0x000000100a007c0c */ /* 0x000fe2000bf86070 */
[----:B------:R-:W-:Y:S02]  /*0730*/  @P3 VIADD R16, R16, -UR16 ;  /* 0x8000001010103c36 */ /* 0x000fe40008000000 */
[----:B------:R-:W-:Y:S01]  /*0740*/  @P1 VIADD R8, R8, -UR16 ;  /* 0x8000001008081c36 */ /* 0x000fe20008000000 */
[----:B------:R-:W-:Y:S02]  /*0750*/  ISETP.GE.U32.AND P1, PT, R14, UR16, PT ;  /* 0x000000100e007c0c */ /* 0x000fe4000bf26070 */
[C---:B------:R-:W-:Y:S02]  /*0760*/  SEL R16, R5.reuse, R16, !P0 ;  /* 0x0000001005107207 */ /* 0x040fe40004000000 */
[----:B------:R-:W-:Y:S01]  /*0770*/  @P6 IADD3 R20, PT, PT, R20, -UR16, RZ ;  /* 0x8000001014146c10 */ /* 0x000fe2000fffe0ff */
[----:B------:R-:W-:Y:S01]  /*0780*/  @P2 VIADD R18, R18, -UR16 ;  /* 0x8000001012122c36 */ /* 0x000fe20008000000 */
[----:B------:R-:W-:Y:S01]  /*0790*/  ISETP.GE.U32.AND P2, PT, R12, UR16, PT ;  /* 0x000000100c007c0c */ /* 0x000fe2000bf46070 */
[----:B------:R-:W-:Y:S01]  /*07a0*/  @P5 VIADD R22, R22, -UR16 ;  /* 0x8000001016165c36 */ /* 0x000fe20008000000 */
[----:B------:R-:W-:-:S02]  /*07b0*/  SEL R20, R5, R20, !P0 ;  /* 0x0000001405147207 */ /* 0x000fc40004000000 */
[----:B------:R-:W-:Y:S02]  /*07c0*/  LEA R9, R16, UR5, 0x2 ;  /* 0x0000000510097c11 */ /* 0x000fe4000f8e10ff */
[----:B------:R-:W-:Y:S01]  /*07d0*/  @P4 IADD3 R10, PT, PT, R10, -UR16, RZ ;  /* 0x800000100a0a4c10 */ /* 0x000fe2000fffe0ff */
[----:B------:R-:W-:Y:S01]  /*07e0*/  @P1 VIADD R14, R14, -UR16 ;  /* 0x800000100e0e1c36 */ /* 0x000fe20008000000 */
[----:B------:R-:W-:Y:S02]  /*07f0*/  ISETP.GE.U32.AND P3, PT, R8, UR16, PT ;  /* 0x0000001008007c0c */ /* 0x000fe4000bf66070 */
[----:B------:R-:W-:Y:S01]  /*0800*/  SEL R22, R5, R22, !P0 ;  /* 0x0000001605167207 */ /* 0x000fe20004000000 */
[----:B------:R-:W0:Y:S01]  /*0810*/  LDS R9, [R9] ;  /* 0x0000000009097984 */ /* 0x000e220000000800 */
[----:B------:R-:W-:Y:S02]  /*0820*/  LEA R11, R20, UR5, 0x2 ;  /* 0x00000005140b7c11 */ /* 0x000fe4000f8e10ff */
[----:B------:R-:W-:-:S02]  /*0830*/  ISETP.GE.U32.AND P4, PT, R10, UR16, PT ;  /* 0x000000100a007c0c */ /* 0x000fc4000bf86070 */
[----:B------:R-:W-:Y:S02]  /*0840*/  LEA R13, R22, UR5, 0x2 ;  /* 0x00000005160d7c11 */ /* 0x000fe4000f8e10ff */
[C---:B------:R-:W-:Y:S01]  /*0850*/  SEL R18, R5.reuse, R18, !P0 ;  /* 0x0000001205127207 */ /* 0x040fe20004000000 */
[----:B------:R-:W1:Y:S01]  /*0860*/  LDS R11, [R11] ;  /* 0x000000000b0b7984 */ /* 0x000e620000000800 */
[----:B------:R-:W-:Y:S01]  /*0870*/  @P2 IADD3 R12, PT, PT, R12, -UR16, RZ ;  /* 0x800000100c0c2c10 */ /* 0x000fe2000fffe0ff */
[----:B------:R-:W-:Y:S01]  /*0880*/  @P3 VIADD R8, R8, -UR16 ;  /* 0x8000001008083c36 */ /* 0x000fe20008000000 */
[----:B------:R-:W-:Y:S01]  /*0890*/  LEA R18, R18, UR5, 0x2 ;  /* 0x0000000512127c11 */ /* 0x000fe2000f8e10ff */
[----:B------:R-:W2:Y:S01]  /*08a0*/  LDS R13, [R13] ;  /* 0x000000000d0d7984 */ /* 0x000ea20000000800 */
[C---:B------:R-:W-:Y:S02]  /*08b0*/  SEL R14, R5.reuse, R14, !P0 ;  /* 0x0000000e050e7207 */ /* 0x040fe40004000000 */
[C---:B------:R-:W-:Y:S01]  /*08c0*/  SEL R12, R5.reuse, R12, !P0 ;  /* 0x0000000c050c7207 */ /* 0x040fe20004000000 */
[----:B------:R-:W3:Y:S01]  /*08d0*/  LDS R17, [R18] ;  /* 0x0000000012117984 */ /* 0x000ee20000000800 */
[----:B------:R-:W-:Y:S01]  /*08e0*/  LEA R14, R14, UR5, 0x2 ;  /* 0x000000050e0e7c11 */ /* 0x000fe2000f8e10ff */
[----:B------:R-:W-:Y:S01]  /*08f0*/  @P4 VIADD R10, R10, -UR16 ;  /* 0x800000100a0a4c36 */ /* 0x000fe20008000000 */
[----:B------:R-:W-:-:S02]  /*0900*/  SEL R8, R5, R8, !P0 ;  /* 0x0000000805087207 */ /* 0x000fc40004000000 */
[----:B------:R-:W-:Y:S01]  /*0910*/  LEA R12, R12, UR5, 0x2 ;  /* 0x000000050c0c7c11 */ /* 0x000fe2000f8e10ff */
[----:B------:R-:W4:Y:S01]  /*0920*/  LDS R19, [R14] ;  /* 0x000000000e137984 */ /* 0x000f220000000800 */
[----:B------:R-:W-:Y:S02]  /*0930*/  SEL R10, R5, R10, !P0 ;  /* 0x0000000a050a7207 */ /* 0x000fe40004000000 */
[----:B------:R-:W-:Y:S01]  /*0940*/  LEA R8, R8, UR5, 0x2 ;  /* 0x0000000508087c11 */ /* 0x000fe2000f8e10ff */
[----:B------:R-:W5:Y:S01]  /*0950*/  LDS R21, [R12] ;  /* 0x000000000c157984 */ /* 0x000f620000000800 */
[----:B------:R-:W-:-:S03]  /*0960*/  LEA R10, R10, UR5, 0x2 ;  /* 0x000000050a0a7c11 */ /* 0x000fc6000f8e10ff */
[----:B------:R-:W5:Y:S04]  /*0970*/  LDS R23, [R8] ;  /* 0x0000000008177984 */ /* 0x000f680000000800 */
[----:B------:R-:W5:Y:S01]  /*0980*/  LDS R25, [R10] ;  /* 0x000000000a197984 */ /* 0x000f620000000800 */
[----:B0-----:R-:W-:-:S04]  /*0990*/  FADD R4, R9, R4 ;  /* 0x0000000409047221 */ /* 0x001fc80000000000 */
[----:B-1----:R-:W-:-:S04]  /*09a0*/  FADD R4, R4, R11 ;  /* 0x0000000b04047221 */ /* 0x002fc80000000000 */
[----:B--2---:R-:W-:-:S04]  /*09b0*/  FADD R4, R4, R13 ;  /* 0x0000000d04047221 */ /* 0x004fc80000000000 */
[----:B---3--:R-:W-:-:S04]  /*09c0*/  FADD R4, R4, R17 ;  /* 0x0000001104047221 */ /* 0x008fc80000000000 */
[----:B----4-:R-:W-:-:S04]  /*09d0*/  FADD R4, R4, R19 ;  /* 0x0000001304047221 */ /* 0x010fc80000000000 */
[----:B-----5:R-:W-:-:S04]  /*09e0*/  FADD R4, R4, R21 ;  /* 0x0000001504047221 */ /* 0x020fc80000000000 */
[----:B------:R-:W-:-:S04]  /*09f0*/  FADD R4, R4, R23 ;  /* 0x0000001704047221 */ /* 0x000fc80000000000 */
[----:B------:R-:W-:Y:S01]  /*0a00*/  FADD R4, R4, R25 ;  /* 0x0000001904047221 */ /* 0x000fe20000000000 */
[----:B------:R-:W-:Y:S06]  /*0a10*/  BRA.U UP2, `(.L_x_9) ;  /* 0xfffffff902747547 */ /* 0x000fec000b83ffff */
[----:B------:R-:W-:-:S05]  /*0a20*/  UMOV UR4, UR10 ;  /* 0x0000000a00047c82 */ /* 0x000fca0008000000 */
.L_x_8:
[----:B------:R-:W-:-:S09]  /*0a30*/  UISETP.NE.AND UP2, UPT, UR13, URZ, UPT ;  /* 0x000000ff0d00728c */ /* 0x000fd2000bf45270 */
[----:B------:R-:W-:Y:S05]  /*0a40*/  BRA.U !UP2, `(.L_x_7) ;  /* 0x000000050ae87547 */ /* 0x000fea000b800000 */
[----:B------:R-:W-:Y:S01]  /*0a50*/  UISETP.NE.AND UP2, UPT, UR15, URZ, UPT ;  /* 0x000000ff0f00728c */ /* 0x000fe2000bf45270 */
[----:B------:R-:W-:Y:S10]  /*0a60*/  BRA.U !UP1, `(.L_x_10) ;  /* 0x0000000109ec7547 */ /* 0x000ff4000b800000 */
[----:B------:R-:W1:Y:S01]  /*0a70*/  I2F.U32.RP R8, UR16 ;  /* 0x0000001000087d06 */ /* 0x000e620008209000 */
[----:B0-----:R-:W-:Y:S01]  /*0a80*/  IMAD.MOV.U32 R6, RZ, RZ, RZ ;  /* 0x000000ffff067224 */ /* 0x001fe200078e00ff */
[----:B------:R-:W-:Y:S01]  /*0a90*/  IADD3 R5, PT, PT, R15, UR4, RZ ;  /* 0x000000040f057c10 */ /* 0x000fe2000fffe0ff */
[----:B------:R-:W-:Y:S01]  /*0aa0*/  UIADD3 UR4, UPT, UPT, UR4, 0x4, URZ ;  /* 0x0000000404047890 */ /* 0x000fe2000fffe0ff */
[----:B------:R-:W-:-:S04]  /*0ab0*/  ISETP.NE.U32.AND P4, PT, RZ, UR16, PT ;  /* 0x00000010ff007c0c */ /* 0x000fc8000bf85070 */
[----:B-1----:R-:W0:Y:S02]  /*0ac0*/  MUFU.RCP R8, R8 ;  /* 0x0000000800087308 */ /* 0x002e240000001000 */
[----:B0-----:R-:W-:-:S06]  /*0ad0*/  VIADD R10, R8, 0xffffffe ;  /* 0x0ffffffe080a7836 */ /* 0x001fcc0000000000 */
[----:B------:R0:W1:Y:S02]  /*0ae0*/  F2I.FTZ.U32.TRUNC.NTZ R7, R10 ;  /* 0x0000000a00077305 */ /* 0x000064000021f000 */
[----:B0-----:R-:W-:Y:S02]  /*0af0*/  VIADD R10, R5, 0x3 ;  /* 0x00000003050a7836 */ /* 0x001fe40000000000 */
[----:B-1----:R-:W-:-:S04]  /*0b00*/  IMAD.MOV R9, RZ, RZ, -R7 ;  /* 0x000000ffff097224 */ /* 0x002fc800078e0a07 */
[----:B------:R-:W-:-:S04]  /*0b10*/  IMAD R9, R9, UR16, RZ ;  /* 0x0000001009097c24 */ /* 0x000fc8000f8e02ff */
[----:B------:R-:W-:Y:S01]  /*0b20*/  IMAD.HI.U32 R16, R7, R9, R6 ;  /* 0x0000000907107227 */ /* 0x000fe200078e0006 */
[----:B------:R-:W-:-:S03]  /*0b30*/  IADD3 R9, PT, PT, R5, 0x2, RZ ;  /* 0x0000000205097810 */ /* 0x000fc60007ffe0ff */
[----:B------:R-:W-:Y:S02]  /*0b40*/  VIADD R7, R5, 0x1 ;  /* 0x0000000105077836 */ /* 0x000fe40000000000 */
[----:B------:R-:W-:-:S04]  /*0b50*/  IMAD.HI.U32 R6, R16, R5, RZ ;  /* 0x0000000510067227 */ /* 0x000fc800078e00ff */
[----:B------:R-:W-:-:S04]  /*0b60*/  IMAD.HI.U32 R8, R16, R7, RZ ;  /* 0x0000000710087227 */ /* 0x000fc800078e00ff */
[----:B------:R-:W-:Y:S01]  /*0b70*/  IMAD.MOV R12, RZ, RZ, -R6 ;  /* 0x000000ffff0c7224 */ /* 0x000fe200078e0a06 */
[----:B------:R-:W-:Y:S01]  /*0b80*/  IADD3 R14, PT, PT, -R8, RZ, RZ ;  /* 0x000000ff080e7210 */ /* 0x000fe20007ffe1ff */
[----:B------:R-:W-:-:S04]  /*0b90*/  IMAD.HI.U32 R6, R16, R9, RZ ;  /* 0x0000000910067227 */ /* 0x000fc800078e00ff */
[----:B------:R-:W-:Y:S02]  /*0ba0*/  IMAD R5, R12, UR16, R5 ;  /* 0x000000100c057c24 */ /* 0x000fe4000f8e0205 */
[----:B------:R-:W-:Y:S02]  /*0bb0*/  IMAD R7, R14, UR16, R7 ;  /* 0x000000100e077c24 */ /* 0x000fe4000f8e0207 */
[----:B------:R-:W-:Y:S01]  /*0bc0*/  IMAD.MOV R6, RZ, RZ, -R6 ;  /* 0x000000ffff067224 */ /* 0x000fe200078e0a06 */
[----:B------:R-:W-:Y:S01]  /*0bd0*/  ISETP.GE.U32.AND P0, PT, R5, UR16, PT ;  /* 0x0000001005007c0c */ /* 0x000fe2000bf06070 */
[----:B------:R-:W-:Y:S01]  /*0be0*/  IMAD.HI.U32 R8, R16, R10, RZ ;  /* 0x0000000a10087227 */ /* 0x000fe200078e00ff */
[----:B------:R-:W-:-:S03]  /*0bf0*/  ISETP.GE.U32.AND P1, PT, R7, UR16, PT ;  /* 0x0000001007007c0c */ /* 0x000fc6000bf26070 */
[----:B------:R-:W-:Y:S01]  /*0c00*/  IMAD R9, R6, UR16, R9 ;  /* 0x0000001006097c24 */ /* 0x000fe2000f8e0209 */
[----:B------:R-:W-:Y:S01]  /*0c10*/  LOP3.LUT R6, RZ, UR16, RZ, 0x33, !PT ;  /* 0x00000010ff067c12 */ /* 0x000fe2000f8e33ff */
[----:B------:R-:W-:-:S03]  /*0c20*/  IMAD.MOV R11, RZ, RZ, -R8 ;  /* 0x000000ffff0b7224 */ /* 0x000fc600078e0a08 */
[----:B------:R-:W-:Y:S01]  /*0c30*/  ISETP.GE.U32.AND P2, PT, R9, UR16, PT ;  /* 0x0000001009007c0c */ /* 0x000fe2000bf46070 */
[----:B------:R-:W-:Y:S02]  /*0c40*/  IMAD R10, R11, UR16, R10 ;  /* 0x000000100b0a7c24 */ /* 0x000fe4000f8e020a */
[----:B------:R-:W-:Y:S02]  /*0c50*/  @P0 IADD3 R5, PT, PT, R5, -UR16, RZ ;  /* 0x8000001005050c10 */ /* 0x000fe4000fffe0ff */
[----:B------:R-:W-:Y:S01]  /*0c60*/  @P1 VIADD R7, R7, -UR16 ;  /* 0x8000001007071c36 */ /* 0x000fe20008000000 */
[----:B------:R-:W-:Y:S02]  /*0c70*/  ISETP.GE.U32.AND P3, PT, R10, UR16, PT ;  /* 0x000000100a007c0c */ /* 0x000fe4000bf66070 */
[----:B------:R-:W-:Y:S02]  /*0c80*/  ISETP.GE.U32.AND P0, PT, R5, UR16, PT ;  /* 0x0000001005007c0c */ /* 0x000fe4000bf06070 */
[----:B------:R-:W-:-:S03]  /*0c90*/  ISETP.GE.U32.AND P1, PT, R7, UR16, PT ;  /* 0x0000001007007c0c */ /* 0x000fc6000bf26070 */
[----:B------:R-:W-:-:S05]  /*0ca0*/  @P2 VIADD R9, R9, -UR16 ;  /* 0x8000001009092c36 */ /* 0x000fca0008000000 */
[----:B------:R-:W-:Y:S02]  /*0cb0*/  ISETP.GE.U32.AND P2, PT, R9, UR16, PT ;  /* 0x0000001009007c0c */ /* 0x000fe4000bf46070 */
[----:B------:R-:W-:Y:S01]  /*0cc0*/  @P3 IADD3 R10, PT, PT, R10, -UR16, RZ ;  /* 0x800000100a0a3c10 */ /* 0x000fe2000fffe0ff */
[----:B------:R-:W-:Y:S02]  /*0cd0*/  @P0 VIADD R5, R5, -UR16 ;  /* 0x8000001005050c36 */ /* 0x000fe40008000000 */
[----:B------:R-:W-:Y:S01]  /*0ce0*/  @P1 VIADD R7, R7, -UR16 ;  /* 0x8000001007071c36 */ /* 0x000fe20008000000 */
[----:B------:R-:W-:Y:S02]  /*0cf0*/  ISETP.GE.U32.AND P3, PT, R10, UR16, PT ;  /* 0x000000100a007c0c */ /* 0x000fe4000bf66070 */
[C---:B------:R-:W-:Y:S02]  /*0d00*/  SEL R5, R6.reuse, R5, !P4 ;  /* 0x0000000506057207 */ /* 0x040fe40006000000 */
[----:B------:R-:W-:-:S02]  /*0d10*/  SEL R7, R6, R7, !P4 ;  /* 0x0000000706077207 */ /* 0x000fc40006000000 */
[----:B------:R-:W-:Y:S02]  /*0d20*/  LEA R5, R5, UR5, 0x2 ;  /* 0x0000000505057c11 */ /* 0x000fe4000f8e10ff */
[----:B------:R-:W-:Y:S02]  /*0d30*/  @P2 IADD3 R9, PT, PT, R9, -UR16, RZ ;  /* 0x8000001009092c10 */ /* 0x000fe4000fffe0ff */
[----:B------:R-:W-:Y:S02]  /*0d40*/  LEA R7, R7, UR5, 0x2 ;  /* 0x0000000507077c11 */ /* 0x000fe4000f8e10ff */
[----:B------:R-:W-:Y:S01]  /*0d50*/  SEL R9, R6, R9, !P4 ;  /* 0x0000000906097207 */ /* 0x000fe20006000000 */
[----:B------:R-:W-:Y:S01]  /*0d60*/  @P3 VIADD R10, R10, -UR16 ;  /* 0x800000100a0a3c36 */ /* 0x000fe20008000000 */
[----:B------:R-:W0:Y:S02]  /*0d70*/  LDS R5, [R5] ;  /* 0x0000000005057984 */ /* 0x000e240000000800 */
[----:B------:R-:W-:-:S02]  /*0d80*/  LEA R9, R9, UR5, 0x2 ;  /* 0x0000000509097c11 */ /* 0x000fc4000f8e10ff */
[----:B------:R-:W-:Y:S01]  /*0d90*/  SEL R10, R6, R10, !P4 ;  /* 0x0000000a060a7207 */ /* 0x000fe20006000000 */
[----:B------:R-:W1:Y:S03]  /*0da0*/  LDS R7, [R7] ;  /* 0x0000000007077984 */ /* 0x000e660000000800 */
[----:B------:R-:W-:Y:S01]  /*0db0*/  LEA R10, R10, UR5, 0x2 ;  /* 0x000000050a0a7c11 */ /* 0x000fe2000f8e10ff */
[----:B------:R-:W2:Y:S04]  /*0dc0*/  LDS R9, [R9] ;  /* 0x0000000009097984 */ /* 0x000ea80000000800 */
[----:B------:R-:W3:Y:S01]  /*0dd0*/  LDS R11, [R10] ;  /* 0x000000000a0b7984 */ /* 0x000ee20000000800 */
[----:B0-----:R-:W-:-:S04]  /*0de0*/  FADD R4, R4, R5 ;  /* 0x0000000504047221 */ /* 0x001fc80000000000 */
[----:B-1----:R-:W-:-:S04]  /*0df0*/  FADD R4, R4, R7 ;  /* 0x0000000704047221 */ /* 0x002fc80000000000 */
[----:B--2---:R-:W-:-:S04]  /*0e00*/  FADD R4, R4, R9 ;  /* 0x0000000904047221 */ /* 0x004fc80000000000 */
[----:B---3--:R-:W-:-:S07]  /*0e10*/  FADD R4, R4, R11 ;  /* 0x0000000b04047221 */ /* 0x008fce0000000000 */
.L_x_10:
[----:B------:R-:W-:Y:S05]  /*0e20*/  BRA.U !UP2, `(.L_x_7) ;  /* 0x000000010af07547 */ /* 0x000fea000b800000 */
[----:B------:R-:W-:Y:S02]  /*0e30*/  UISETP.NE.AND UP2, UPT, UR15, 0x1, UPT ;  /* 0x000000010f00788c */ /* 0x000fe4000bf45270 */
[----:B------:R-:W-:-:S07]  /*0e40*/  ULOP3.LUT UP3, URZ, UR14, 0x1, URZ, 0xc0, !UPT ;  /* 0x000000010eff7892 */ /* 0x000fce000f86c0ff */
[----:B------:R-:W-:Y:S05]  /*0e50*/  BRA.U !UP2, `(.L_x_11) ;  /* 0x000000010a8c7547 */ /* 0x000fea000b800000 */
[----:B------:R-:W1:Y:S01]  /*0e60*/  I2F.U32.RP R8, UR16 ;  /* 0x0000001000087d06 */ /* 0x000e620008209000 */
[----:B0-----:R-:W-:Y:S01]  /*0e70*/  VIADD R5, R15, UR4 ;  /* 0x000000040f057c36 */ /* 0x001fe20008000000 */
[----:B------:R-:W-:-:S06]  /*0e80*/  UIADD3 UR4, UPT, UPT, UR4, 0x2, URZ ;  /* 0x0000000204047890 */ /* 0x000fcc000fffe0ff */
[----:B-1----:R-:W0:Y:S02]  /*0e90*/  MUFU.RCP R8, R8 ;  /* 0x0000000800087308 */ /* 0x002e240000001000 */
[----:B0-----:R-:W-:-:S06]  /*0ea0*/  VIADD R6, R8, 0xffffffe ;  /* 0x0ffffffe08067836 */ /* 0x001fcc0000000000 */
[----:B------:R0:W1:Y:S02]  /*0eb0*/  F2I.FTZ.U32.TRUNC.NTZ R7, R6 ;  /* 0x0000000600077305 */ /* 0x000064000021f000 */
[----:B0-----:R-:W-:Y:S01]  /*0ec0*/  IMAD.MOV.U32 R6, RZ, RZ, RZ ;  /* 0x000000ffff067224 */ /* 0x001fe200078e00ff */
[----:B-1----:R-:W-:-:S05]  /*0ed0*/  IADD3 R9, PT, PT, RZ, -R7, RZ ;  /* 0x80000007ff097210 */ /* 0x002fca0007ffe0ff */
[----:B------:R-:W-:-:S04]  /*0ee0*/  IMAD R9, R9, UR16, RZ ;  /* 0x0000001009097c24 */ /* 0x000fc8000f8e02ff */
[----:B------:R-:W-:Y:S01]  /*0ef0*/  IMAD.HI.U32 R10, R7, R9, R6 ;  /* 0x00000009070a7227 */ /* 0x000fe200078e0006 */
[----:B------:R-:W-:Y:S02]  /*0f00*/  IADD3 R9, PT, PT, R5, 0x1, RZ ;  /* 0x0000000105097810 */ /* 0x000fe40007ffe0ff */
[----:B------:R-:W-:-:S03]  /*0f10*/  LOP3.LUT R6, RZ, UR16, RZ, 0x33, !PT ;  /* 0x00000010ff067c12 */ /* 0x000fc6000f8e33ff */
[----:B------:R-:W-:-:S04]  /*0f20*/  IMAD.HI.U32 R7, R10, R5, RZ ;  /* 0x000000050a077227 */ /* 0x000fc800078e00ff */
[----:B------:R-:W-:-:S04]  /*0f30*/  IMAD.HI.U32 R10, R10, R9, RZ ;  /* 0x000000090a0a7227 */ /* 0x000fc800078e00ff */
[----:B------:R-:W-:Y:S02]  /*0f40*/  IMAD.MOV R8, RZ, RZ, -R7 ;  /* 0x000000ffff087224 */ /* 0x000fe400078e0a07 */
[----:B------:R-:W-:Y:S02]  /*0f50*/  IMAD.MOV R10, RZ, RZ, -R10 ;  /* 0x000000ffff0a7224 */ /* 0x000fe400078e0a0a */
[----:B------:R-:W-:Y:S02]  /*0f60*/  IMAD R5, R8, UR16, R5 ;  /* 0x0000001008057c24 */ /* 0x000fe4000f8e0205 */
[----:B------:R-:W-:-:S03]  /*0f70*/  IMAD R9, R10, UR16, R9 ;  /* 0x000000100a097c24 */ /* 0x000fc6000f8e0209 */
[----:B------:R-:W-:Y:S02]  /*0f80*/  ISETP.GE.U32.AND P0, PT, R5, UR16, PT ;  /* 0x0000001005007c0c */ /* 0x000fe4000bf06070 */
[----:B------:R-:W-:-:S11]  /*0f90*/  ISETP.GE.U32.AND P1, PT, R9, UR16, PT ;  /* 0x0000001009007c0c */ /* 0x000fd6000bf26070 */
[----:B------:R-:W-:Y:S02]  /*0fa0*/  @P0 IADD3 R5, PT, PT, R5, -UR16, RZ ;  /* 0x8000001005050c10 */ /* 0x000fe4000fffe0ff */
[----:B------:R-:W-:Y:S01]  /*0fb0*/  @P1 VIADD R9, R9, -UR16 ;  /* 0x8000001009091c36 */ /* 0x000fe20008000000 */
[----:B------:R-:W-:Y:S02]  /*0fc0*/  ISETP.NE.U32.AND P1, PT, RZ, UR16, PT ;  /* 0x00000010ff007c0c */ /* 0x000fe4000bf25070 */
[----:B------:R-:W-:Y:S02]  /*0fd0*/  ISETP.GE.U32.AND P0, PT, R5, UR16, PT ;  /* 0x0000001005007c0c */ /* 0x000fe4000bf06070 */
[----:B------:R-:W-:-:S11]  /*0fe0*/  ISETP.GE.U32.AND P2, PT, R9, UR16, PT ;  /* 0x0000001009007c0c */ /* 0x000fd6000bf46070 */
[----:B------:R-:W-:Y:S02]  /*0ff0*/  @P0 IADD3 R5, PT, PT, R5, -UR16, RZ ;  /* 0x8000001005050c10 */ /* 0x000fe4000fffe0ff */
[----:B------:R-:W-:Y:S02]  /*1000*/  @P2 VIADD R9, R9, -UR16 ;  /* 0x8000001009092c36 */ /* 0x000fe40008000000 */
[----:B------:R-:W-:-:S03]  /*1010*/  SEL R5, R6, R5, !P1 ;  /* 0x0000000506057207 */ /* 0x000fc60004800000 */
[----:B------:R-:W-:Y:S02]  /*1020*/  SEL R6, R6, R9, !P1 ;  /* 0x0000000906067207 */ /* 0x000fe40004800000 */
[----:B------:R-:W-:Y:S02]  /*1030*/  LEA R5, R5, UR5, 0x2 ;  /* 0x0000000505057c11 */ /* 0x000fe4000f8e10ff */
[----:B------:R-:W-:-:S04]  /*1040*/  LEA R6, R6, UR5, 0x2 ;  /* 0x0000000506067c11 */ /* 0x000fc8000f8e10ff */
[----:B------:R-:W0:Y:S04]  /*1050*/  LDS R5, [R5] ;  /* 0x0000000005057984 */ /* 0x000e280000000800 */
[----:B------:R-:W1:Y:S01]  /*1060*/  LDS R7, [R6] ;  /* 0x0000000006077984 */ /* 0x000e620000000800 */
[----:B0-----:R-:W-:-:S04]  /*1070*/  FADD R4, R4, R5 ;  /* 0x0000000504047221 */ /* 0x001fc80000000000 */
[----:B-1----:R-:W-:-:S07]  /*1080*/  FADD R4, R4, R7 ;  /* 0x0000000704047221 */ /* 0x002fce0000000000 */
.L_x_11:
[----:B------:R-:W-:Y:S05]  /*1090*/  BRA.U !UP3, `(.L_x_7) ;  /* 0x000000010b547547 */ /* 0x000fea000b800000 */
[----:B------:R-:W1:Y:S01]  /*10a0*/  I2F.U32.RP R8, UR16 ;  /* 0x0000001000087d06 */ /* 0x000e620008209000 */
[----:B0-----:R-:W-:Y:S01]  /*10b0*/  HFMA2 R6, -RZ, RZ, 0, 0 ;  /* 0x00000000ff067431 */ /* 0x001fe200000001ff */
[----:B------:R-:W-:-:S06]  /*10c0*/  ISETP.NE.U32.AND P1, PT, RZ, UR16, PT ;  /* 0x00000010ff007c0c */ /* 0x000fcc000bf25070 */
[----:B-1----:R-:W0:Y:S02]  /*10d0*/  MUFU.RCP R8, R8 ;  /* 0x0000000800087308 */ /* 0x002e240000001000 */
[----:B0-----:R-:W-:-:S06]  /*10e0*/  IADD3 R7, PT, PT, R8, 0xffffffe, RZ ;  /* 0x0ffffffe08077810 */ /* 0x001fcc0007ffe0ff */
[----:B------:R-:W0:Y:S02]  /*10f0*/  F2I.FTZ.U32.TRUNC.NTZ R7, R7 ;  /* 0x0000000700077305 */ /* 0x000e24000021f000 */
[----:B0-----:R-:W-:-:S04]  /*1100*/  IMAD.MOV R5, RZ, RZ, -R7 ;  /* 0x000000ffff057224 */ /* 0x001fc800078e0a07 */
[----:B------:R-:W-:-:S04]  /*1110*/  IMAD R5, R5, UR16, RZ ;  /* 0x0000001005057c24 */ /* 0x000fc8000f8e02ff */
[----:B------:R-:W-:-:S04]  /*1120*/  IMAD.HI.U32 R6, R7, R5, R6 ;  /* 0x0000000507067227 */ /* 0x000fc800078e0006 */
[----:B------:R-:W-:-:S04]  /*1130*/  VIADD R5, R15, UR4 ;  /* 0x000000040f057c36 */ /* 0x000fc80008000000 */
[----:B------:R-:W-:-:S05]  /*1140*/  IMAD.HI.U32 R6, R6, R5, RZ ;  /* 0x0000000506067227 */ /* 0x000fca00078e00ff */
[----:B------:R-:W-:-:S05]  /*1150*/  IADD3 R6, PT, PT, -R6, RZ, RZ ;  /* 0x000000ff06067210 */ /* 0x000fca0007ffe1ff */
[----:B------:R-:W-:-:S05]  /*1160*/  IMAD R5, R6, UR16, R5 ;  /* 0x0000001006057c24 */ /* 0x000fca000f8e0205 */
[----:B------:R-:W-:-:S13]  /*1170*/  ISETP.GE.U32.AND P0, PT, R5, UR16, PT ;  /* 0x0000001005007c0c */ /* 0x000fda000bf06070 */
[----:B------:R-:W-:-:S05]  /*1180*/  @P0 VIADD R5, R5, -UR16 ;  /* 0x8000001005050c36 */ /* 0x000fca0008000000 */
[----:B------:R-:W-:-:S13]  /*1190*/  ISETP.GE.U32.AND P0, PT, R5, UR16, PT ;  /* 0x0000001005007c0c */ /* 0x000fda000bf06070 */
[----:B------:R-:W-:Y:S02]  /*11a0*/  @P0 IADD3 R5, PT, PT, R5, -UR16, RZ ;  /* 0x8000001005050c10 */ /* 0x000fe4000fffe0ff */
[----:B------:R-:W-:-:S04]  /*11b0*/  @!P1 LOP3.LUT R5, RZ, UR16, RZ, 0x33, !PT ;  /* 0x00000010ff059c12 */ /* 0x000fc8000f8e33ff */
[----:B------:R-:W-:-:S06]  /*11c0*/  LEA R5, R5, UR5, 0x2 ;  /* 0x0000000505057c11 */ /* 0x000fcc000f8e10ff */
[----:B------:R-:W0:Y:S02]  /*11d0*/  LDS R5, [R5] ;  /* 0x0000000005057984 */ /* 0x000e240000000800 */
[----:B0-----:R-:W-:-:S07]  /*11e0*/  FADD R4, R4, R5 ;  /* 0x0000000504047221 */ /* 0x001fce0000000000 */
.L_x_7:
[----:B------:R-:W-:-:S04]  /*11f0*/  ISETP.GE.U32.AND P0, PT, R2, UR20, PT ;  /* 0x0000001402007c0c */ /* 0x000fc8000bf06070 */
[----:B------:R-:W-:-:S13]  /*1200*/  ISETP.GE.U32.AND.EX P0, PT, R3, UR21, PT, P0 ;  /* 0x0000001503007c0c */ /* 0x000fda000bf06100 */
[----:B0-----:R-:W0:Y:S02]  /*1210*/  @!P0 LDC.64 R6, c[0x0][0x388] ;  /* 0x0000e200ff068b82 */ /* 0x001e240000000a00 */
[----:B0-----:R-:W-:-:S04]  /*1220*/  @!P0 LEA R6, P1, R2, R6, 0x2 ;  /* 0x0000000602068211 */ /* 0x001fc800078210ff */
[----:B------:R-:W-:-:S05]  /*1230*/  @!P0 LEA.HI.X R7, R2, R7, R3, 0x2, P1 ;  /* 0x0000000702078211 */ /* 0x000fca00008f1403 */
[----:B------:R0:W-:Y:S01]  /*1240*/  @!P0 STG.E desc[UR18][R6.64], R4 ;  /* 0x0000000406008986 */ /* 0x0001e2000c101912 */
[----:B------:R-:W-:Y:S05]  /*1250*/  BRA.U !UP0, `(.L_x_12) ;  /* 0xffffffed08d07547 */ /* 0x000fea000b83ffff */
[----:B------:R-:W-:Y:S05]  /*1260*/  EXIT ;  /* 0x000000000000794d */ /* 0x000fea0003800000 */
.L_x_13:
        /* <DEDUP_REMOVED lines=9> */
.L_x_23:


//--------------------- .text._Z15l2_cache_kernelPfS_mi --------------------------
	.section	.text._Z15l2_cache_kernelPfS_mi,"ax",@progbits
	.align	128
        .global         _Z15l2_cache_kernelPfS_mi
        .type           _Z15l2_cache_kernelPfS_mi,@function
        .size           _Z15l2_cache_kernelPfS_mi,(.L_x_24 - _Z15l2_cache_kernelPfS_mi)
        .other          _Z15l2_cache_kernelPfS_mi,@"STO_CUDA_ENTRY STV_DEFAULT"
_Z15l2_cache_kernelPfS_mi:
.text._Z15l2_cache_kernelPfS_mi:
[----:B------:R-:W-:Y:S01]  /*0000*/  LDC R1, c[0x0][0x37c] ;  /* 0x0000df00ff017b82 */ /* 0x000fe20000000800 */
[----:B------:R-:W0:Y:S07]  /*0010*/  S2R R0, SR_TID.X ;  /* 0x0000000000007919 */ /* 0x000e2e0000002100 */
[----:B------:R-:W0:Y:S01]  /*0020*/  S2UR UR4, SR_CTAID.X ;  /* 0x00000000000479c3 */ /* 0x000e220000002500 */
[----:B------:R-:W1:Y:S07]  /*0030*/  LDCU.64 UR8, c[0x0][0x390] ;  /* 0x00007200ff0877ac */ /* 0x000e6e0008000a00 */
[----:B------:R-:W0:Y:S02]  /*0040*/  LDC R5, c[0x0][0x360] ;  /* 0x0000d800ff057b82 */ /* 0x000e240000000800 */
[----:B0-----:R-:W-:-:S05]  /*0050*/  IMAD R0, R5, UR4, R0 ;  /* 0x0000000405007c24 */ /* 0x001fca000f8e0200 */
[----:B-1----:R-:W-:-:S04]  /*0060*/  ISETP.GE.U32.AND P0, PT, R0, UR8, PT ;  /* 0x0000000800007c0c */ /* 0x002fc8000bf06070 */
[----:B------:R-:W-:-:S13]  /*0070*/  ISETP.GE.U32.AND.EX P0, PT, RZ, UR9, PT, P0 ;  /* 0x00000009ff007c0c */ /* 0x000fda000bf06100 */
[----:B------:R-:W-:Y:S05]  /*0080*/  @P0 EXIT ;  /* 0x000000000000094d */ /* 0x000fea0003800000 */
[----:B------:R-:W0:Y:S01]  /*0090*/  LDCU UR5, c[0x0][0x398] ;  /* 0x00007300ff0577ac */ /* 0x000e220008000800 */
[----:B------:R-:W-:Y:S01]  /*00a0*/  HFMA2 R3, -RZ, RZ, 0, 0 ;  /* 0x00000000ff037431 */ /* 0x000fe200000001ff */
[----:B------:R-:W1:Y:S01]  /*00b0*/  LDCU UR4, c[0x0][0x370] ;  /* 0x00006e00ff0477ac */ /* 0x000e620008000800 */
[----:B------:R-:W2:Y:S01]  /*00c0*/  LDCU.64 UR6, c[0x0][0x358] ;  /* 0x00006b00ff0677ac */ /* 0x000ea20008000a00 */
[----:B------:R-:W3:Y:S01]  /*00d0*/  LDCU.128 UR12, c[0x0][0x380] ;  /* 0x00007000ff0c77ac */ /* 0x000ee20008000c00 */
[----:B0-----:R-:W-:Y:S01]  /*00e0*/  UISETP.GT.AND UP0, UPT, UR5, URZ, UPT ;  /* 0x000000ff0500728c */ /* 0x001fe2000bf04270 */
[----:B-1----:R-:W-:-:S08]  /*00f0*/  IMAD R5, R5, UR4, RZ ;  /* 0x0000000405057c24 */ /* 0x002fd0000f8e02ff */
[----:B--23--:R-:W-:Y:S05]  /*0100*/  BRA.U UP0, `(.L_x_14) ;  /* 0x00000001003c7547 */ /* 0x00cfea000b800000 */
.L_x_15:
[----:B0-----:R-:W-:-:S04]  /*0110*/  SHF.L.U32 R8, R0, 0x2, RZ ;  /* 0x0000000200087819 */ /* 0x001fc800000006ff */
[----:B------:R-:W-:-:S04]  /*0120*/  LOP3.LUT R6, R8, 0x7c, RZ, 0xc0, !PT ;  /* 0x0000007c08067812 */ /* 0x000fc800078ec0ff */
[----:B------:R-:W-:-:S04]  /*0130*/  IADD3 R6, P0, PT, R6, UR12, RZ ;  /* 0x0000000c06067c10 */ /* 0x000fc8000ff1e0ff */
[----:B------:R-:W-:-:S06]  /*0140*/  IADD3.X R7, PT, PT, RZ, UR13, RZ, P0, !PT ;  /* 0x0000000dff077c10 */ /* 0x000fcc00087fe4ff */
[----:B------:R-:W2:Y:S01]  /*0150*/  LDG.E R7, desc[UR6][R6.64] ;  /* 0x0000000606077981 */ /* 0x000ea2000c1e1900 */
[----:B------:R-:W-:Y:S02]  /*0160*/  SHF.L.U64.HI R2, R0, 0x2, R3 ;  /* 0x0000000200027819 */ /* 0x000fe40000010203 */
[----:B------:R-:W-:-:S04]  /*0170*/  IADD3 R8, P0, PT, R8, UR14, RZ ;  /* 0x0000000e08087c10 */ /* 0x000fc8000ff1e0ff */
[----:B------:R-:W-:Y:S02]  /*0180*/  IADD3.X R9, PT, PT, R2, UR15, RZ, P0, !PT ;  /* 0x0000000f02097c10 */ /* 0x000fe400087fe4ff */
[----:B------:R-:W-:-:S04]  /*0190*/  IADD3 R0, P0, PT, R5, R0, RZ ;  /* 0x0000000005007210 */ /* 0x000fc80007f1e0ff */
[----:B------:R-:W-:Y:S02]  /*01a0*/  IADD3.X R3, PT, PT, RZ, R3, RZ, P0, !PT ;  /* 0x00000003ff037210 */ /* 0x000fe400007fe4ff */
[----:B------:R-:W-:-:S04]  /*01b0*/  ISETP.GE.U32.AND P0, PT, R0, UR8, PT ;  /* 0x0000000800007c0c */ /* 0x000fc8000bf06070 */
[----:B------:R-:W-:Y:S01]  /*01c0*/  ISETP.GE.U32.AND.EX P0, PT, R3, UR9, PT, P0 ;  /* 0x0000000903007c0c */ /* 0x000fe2000bf06100 */
[----:B--2---:R0:W-:-:S12]  /*01d0*/  STG.E desc[UR6][R8.64], R7 ;  /* 0x0000000708007986 */ /* 0x0041d8000c101906 */
[----:B------:R-:W-:Y:S05]  /*01e0*/  @!P0 BRA `(.L_x_15) ;  /* 0xfffffffc00c88947 */ /* 0x000fea000383ffff */
[----:B------:R-:W-:Y:S05]  /*01f0*/  EXIT ;  /* 0x000000000000794d */ /* 0x000fea0003800000 */
.L_x_14:
[----:B------:R-:W0:Y:S01]  /*0200*/  LDCU.64 UR4, c[0x0][0x380] ;  /* 0x00007000ff0477ac */ /* 0x000e220008000a00 */
[----:B------:R-:W-:Y:S01]  /*0210*/  SHF.L.U32 R40, R0, 0x2, RZ ;  /* 0x0000000200287819 */ /* 0x000fe200000006ff */
[----:B------:R-:W1:Y:S03]  /*0220*/  LDC R4, c[0x0][0x398] ;  /* 0x0000e600ff047b82 */ /* 0x000e660000000800 */
[----:B------:R-:W-:-:S04]  /*0230*/  LOP3.LUT R40, R40, 0x7c, RZ, 0xc0, !PT ;  /* 0x0000007c28287812 */ /* 0x000fc800078ec0ff */
[----:B0-----:R-:W-:-:S04]  /*0240*/  IADD3 R40, P0, PT, R40, UR4, RZ ;  /* 0x0000000428287c10 */ /* 0x001fc8000ff1e0ff */
[----:B------:R-:W-:-:S05]  /*0250*/  IADD3.X R41, PT, PT, RZ, UR5, RZ, P0, !PT ;  /* 0x00000005ff297c10 */ /* 0x000fca00087fe4ff */
[----:B------:R-:W2:Y:S01]  /*0260*/  LDG.E R40, desc[UR6][R40.64] ;  /* 0x0000000628287981 */ /* 0x000ea2000c1e1900 */
[----:B-1----:R-:W-:Y:S02]  /*0270*/  ISETP.GE.U32.AND P0, PT, R4, 0x4, PT ;  /* 0x000000040400780c */ /* 0x002fe40003f06070 */
[-C--:B--2---:R-:W-:Y:S02]  /*0280*/  MOV R39, R40.reuse ;  /* 0x0000002800277202 */ /* 0x084fe40000000f00 */
[-C--:B------:R-:W-:Y:S02]  /*0290*/  MOV R38, R40.reuse ;  /* 0x0000002800267202 */ /* 0x080fe40000000f00 */
[----:B------:R-:W-:-:S07]  /*02a0*/  MOV R11, R40 ;  /* 0x00000028000b7202 */ /* 0x000fce0000000f00 */
[----:B------:R-:W-:Y:S05]  /*02b0*/  @!P0 BRA `(.L_x_16) ;  /* 0x00000008008c8947 */ /* 0x000fea0003800000 */
[----:B------:R-:W-:Y:S02]  /*02c0*/  LOP3.LUT R31, R4, 0x7ffffffc, RZ, 0xc0, !PT ;  /* 0x7ffffffc041f7812 */ /* 0x000fe400078ec0ff */
[-C--:B------:R-:W-:Y:S02]  /*02d0*/  MOV R12, R40.reuse ;  /* 0x00000028000c7202 */ /* 0x080fe40000000f00 */
[-C--:B------:R-:W-:Y:S02]  /*02e0*/  MOV R37, R40.reuse ;  /* 0x0000002800257202 */ /* 0x080fe40000000f00 */
[-C--:B------:R-:W-:Y:S02]  /*02f0*/  MOV R14, R40.reuse ;  /* 0x00000028000e7202 */ /* 0x080fe40000000f00 */
[-C--:B------:R-:W-:Y:S02]  /*0300*/  MOV R13, R40.reuse ;  /* 0x00000028000d7202 */ /* 0x080fe40000000f00 */
[----:B------:R-:W-:-:S02]  /*0310*/  MOV R16, R40 ;  /* 0x0000002800107202 */ /* 0x000fc40000000f00 */
[-C--:B------:R-:W-:Y:S02]  /*0320*/  MOV R17, R40.reuse ;  /* 0x0000002800117202 */ /* 0x080fe40000000f00 */
        /* <DEDUP_REMOVED lines=19> */
[----:B------:R-:W-:Y:S02]  /*0460*/  IADD3 R31, PT, PT, -R31, RZ, RZ ;  /* 0x000000ff1f1f7210 */ /* 0x000fe40007ffe1ff */
[-C--:B------:R-:W-:Y:S02]  /*0470*/  MOV R8, R40.reuse ;  /* 0x0000002800087202 */ /* 0x080fe40000000f00 */
[-C--:B------:R-:W-:Y:S02]  /*0480*/  MOV R10, R40.reuse ;  /* 0x00000028000a7202 */ /* 0x080fe40000000f00 */
[----:B------:R-:W-:-:S02]  /*0490*/  MOV R6, R40 ;  /* 0x0000002800067202 */ /* 0x000fc40000000f00 */
[-C--:B------:R-:W-:Y:S02]  /*04a0*/  MOV R39, R40.reuse ;  /* 0x0000002800277202 */ /* 0x080fe40000000f00 */
[----:B------:R-:W-:-:S07]  /*04b0*/  MOV R38, R40 ;  /* 0x0000002800267202 */ /* 0x000fce0000000f00 */
.L_x_17:
[----:B------:R-:W-:Y:S01]  /*04c0*/  FADD R11, R6, 1 ;  /* 0x3f800000060b7421 */ /* 0x000fe20000000000 */
[----:B------:R-:W-:Y:S01]  /*04d0*/  FADD R10, R10, 1 ;  /* 0x3f8000000a0a7421 */ /* 0x000fe20000000000 */
[----:B------:R-:W-:Y:S01]  /*04e0*/  FADD R8, R8, 1 ;  /* 0x3f80000008087421 */ /* 0x000fe20000000000 */
[----:B------:R-:W-:Y:S01]  /*04f0*/  FADD R7, R7, 1 ;  /* 0x3f80000007077421 */ /* 0x000fe20000000000 */
[----:B------:R-:W-:Y:S01]  /*0500*/  FADD R6, R32, 1 ;  /* 0x3f80000020067421 */ /* 0x000fe20000000000 */
[----:B------:R-:W-:Y:S01]  /*0510*/  IADD3 R31, PT, PT, R31, 0x4, RZ ;  /* 0x000000041f1f7810 */ /* 0x000fe20007ffe0ff */
[----:B------:R-:W-:Y:S01]  /*0520*/  FADD R2, R2, 1 ;  /* 0x3f80000002027421 */ /* 0x000fe20000000000 */
        /* <DEDUP_REMOVED lines=21> */
[----:B------:R-:W-:Y:S01]  /*0680*/  ISETP.NE.AND P0, PT, R31, RZ, PT ;  /* 0x000000ff1f00720c */ /* 0x000fe20003f05270 */
        /* <DEDUP_REMOVED lines=101> */
[----:B------:R-:W-:Y:S06]  /*0ce0*/  @P0 BRA `(.L_x_17) ;  /* 0xfffffff400f40947 */ /* 0x000fec000383ffff */
.L_x_16:
[----:B------:R-:W-:-:S13]  /*0cf0*/  LOP3.LUT P0, R2, R4, 0x3, RZ, 0xc0, !PT ;  /* 0x0000000304027812 */ /* 0x000fda000780c0ff */
[----:B------:R-:W-:Y:S05]  /*0d00*/  @!P0 BRA `(.L_x_18) ;  /* 0x0000000000208947 */ /* 0x000fea0003800000 */
[----:B------:R-:W-:Y:S02]  /*0d10*/  ISETP.NE.AND P0, PT, R2, 0x1, PT ;  /* 0x000000010200780c */ /* 0x000fe40003f05270 */
[----:B------:R-:W-:-:S04]  /*0d20*/  LOP3.LUT R4, R4, 0x1, RZ, 0xc0, !PT ;  /* 0x0000000104047812 */ /* 0x000fc800078ec0ff */
[----:B------:R-:W-:-:S07]  /*0d30*/  ISETP.NE.U32.AND P1, PT, R4, 0x1, PT ;  /* 0x000000010400780c */ /* 0x000fce0003f25070 */
[----:B------:R-:W-:Y:S01]  /*0d40*/  @P0 FADD R4, R40, 1 ;  /* 0x3f80000028040421 */ /* 0x000fe20000000000 */
[----:B------:R-:W-:-:S03]  /*0d50*/  @P0 FADD R2, R39, 1 ;  /* 0x3f80000027020421 */ /* 0x000fc60000000000 */
[----:B------:R-:W-:Y:S01]  /*0d60*/  @P0 FADD R38, R4, 1 ;  /* 0x3f80000004260421 */ /* 0x000fe20000000000 */
[----:B------:R-:W-:-:S03]  /*0d70*/  @P0 FADD R11, R2, 1 ;  /* 0x3f800000020b0421 */ /* 0x000fc60000000000 */
[----:B------:R-:W-:-:S07]  /*0d80*/  @!P1 FADD R11, R38, 1 ;  /* 0x3f800000260b9421 */ /* 0x000fce0000000000 */
.L_x_18:
[----:B------:R-:W0:Y:S01]  /*0d90*/  LDCU.64 UR4, c[0x0][0x388] ;  /* 0x00007100ff0477ac */ /* 0x000e220008000a00 */
[----:B------:R-:W1:Y:S01]  /*0da0*/  LDCU.64 UR10, c[0x0][0x390] ;  /* 0x00007200ff0a77ac */ /* 0x000e620008000a00 */
[----:B0-----:R-:W-:-:S04]  /*0db0*/  LEA R6, P0, R0, UR4, 0x2 ;  /* 0x0000000400067c11 */ /* 0x001fc8000f8010ff */
[----:B------:R-:W-:Y:S02]  /*0dc0*/  LEA.HI.X R7, R0, UR5, R3, 0x2, P0 ;  /* 0x0000000500077c11 */ /* 0x000fe400080f1403 */
[----:B------:R-:W-:-:S03]  /*0dd0*/  IADD3 R0, P0, PT, R5, R0, RZ ;  /* 0x0000000005007210 */ /* 0x000fc60007f1e0ff */
[----:B------:R0:W-:Y:S01]  /*0de0*/  STG.E desc[UR6][R6.64], R11 ;  /* 0x0000000b06007986 */ /* 0x0001e2000c101906 */
[----:B------:R-:W-:Y:S02]  /*0df0*/  IADD3.X R3, PT, PT, RZ, R3, RZ, P0, !PT ;  /* 0x00000003ff037210 */ /* 0x000fe400007fe4ff */
[----:B-1----:R-:W-:-:S04]  /*0e00*/  ISETP.GE.U32.AND P0, PT, R0, UR10, PT ;  /* 0x0000000a00007c0c */ /* 0x002fc8000bf06070 */
[----:B------:R-:W-:-:S13]  /*0e10*/  ISETP.GE.U32.AND.EX P0, PT, R3, UR11, PT, P0 ;  /* 0x0000000b03007c0c */ /* 0x000fda000bf06100 */
[----:B0-----:R-:W-:Y:S05]  /*0e20*/  @!P0 BRA `(.L_x_14) ;  /* 0xfffffff000f48947 */ /* 0x001fea000383ffff */
[----:B------:R-:W-:Y:S05]  /*0e30*/  EXIT ;  /* 0x000000000000794d */ /* 0x000fea0003800000 */
.L_x_19:
        /* <DEDUP_REMOVED lines=12> */
.L_x_24:


//--------------------- .text._Z20global_memory_kernelPfS_m --------------------------
	.section	.text._Z20global_memory_kernelPfS_m,"ax",@progbits
	.align	128
        .global         _Z20global_memory_kernelPfS_m
        .type           _Z20global_memory_kernelPfS_m,@function
        .size           _Z20global_memory_kernelPfS_m,(.L_x_25 - _Z20global_memory_kernelPfS_m)
        .other          _Z20global_memory_kernelPfS_m,@"STO_CUDA_ENTRY STV_DEFAULT"
_Z20global_memory_kernelPfS_m:
.text._Z20global_memory_kernelPfS_m:
        /* <DEDUP_REMOVED lines=10> */
[----:B------:R-:W-:Y:S02]  /*00a0*/  IMAD.MOV.U32 R9, RZ, RZ, R0 ;  /* 0x000000ffff097224 */ /* 0x000fe400078e0000 */
[----:B------:R-:W-:Y:S01]  /*00b0*/  IMAD.MOV.U32 R6, RZ, RZ, RZ ;  /* 0x000000ffff067224 */ /* 0x000fe200078e00ff */
[----:B------:R-:W1:Y:S01]  /*00c0*/  LDCU.64 UR6, c[0x0][0x358] ;  /* 0x00006b00ff0677ac */ /* 0x000e620008000a00 */
[----:B------:R-:W2:Y:S01]  /*00d0*/  LDCU.128 UR12, c[0x0][0x380] ;  /* 0x00007000ff0c77ac */ /* 0x000ea20008000c00 */
[----:B0-----:R-:W-:-:S07]  /*00e0*/  IMAD R0, R2, UR4, RZ ;  /* 0x0000000402007c24 */ /* 0x001fce000f8e02ff */
.L_x_20:
[C---:B0-----:R-:W-:Y:S01]  /*00f0*/  IMAD.SHL.U32 R4, R9.reuse, 0x4, RZ ;  /* 0x0000000409047824 */ /* 0x041fe200078e00ff */
[----:B------:R-:W-:-:S04]  /*0100*/  SHF.L.U64.HI R5, R9, 0x2, R6 ;  /* 0x0000000209057819 */ /* 0x000fc80000010206 */
[----:B--2---:R-:W-:-:S04]  /*0110*/  IADD3 R2, P0, PT, R4, UR12, RZ ;  /* 0x0000000c04027c10 */ /* 0x004fc8000ff1e0ff */
[----:B------:R-:W-:-:S05]  /*0120*/  IADD3.X R3, PT, PT, R5, UR13, RZ, P0, !PT ;  /* 0x0000000d05037c10 */ /* 0x000fca00087fe4ff */
[----:B-1----:R-:W2:Y:S01]  /*0130*/  LDG.E R2, desc[UR6][R2.64] ;  /* 0x0000000602027981 */ /* 0x002ea2000c1e1900 */
[----:B------:R-:W-:-:S04]  /*0140*/  IADD3 R4, P0, PT, R4, UR14, RZ ;  /* 0x0000000e04047c10 */ /* 0x000fc8000ff1e0ff */
[----:B------:R-:W-:Y:S02]  /*0150*/  IADD3.X R5, PT, PT, R5, UR15, RZ, P0, !PT ;  /* 0x0000000f05057c10 */ /* 0x000fe400087fe4ff */
[----:B------:R-:W-:-:S05]  /*0160*/  IADD3 R9, P0, PT, R0, R9, RZ ;  /* 0x0000000900097210 */ /* 0x000fca0007f1e0ff */
[----:B------:R-:W-:Y:S01]  /*0170*/  IMAD.X R6, RZ, RZ, R6, P0 ;  /* 0x000000ffff067224 */ /* 0x000fe200000e0606 */
[----:B------:R-:W-:-:S04]  /*0180*/  ISETP.GE.U32.AND P0, PT, R9, UR8, PT ;  /* 0x0000000809007c0c */ /* 0x000fc8000bf06070 */
[----:B------:R-:W-:Y:S01]  /*0190*/  ISETP.GE.U32.AND.EX P0, PT, R6, UR9, PT, P0 ;  /* 0x0000000906007c0c */ /* 0x000fe2000bf06100 */
[----:B--2---:R-:W-:-:S05]  /*01a0*/  FADD R7, R2, 1 ;  /* 0x3f80000002077421 */ /* 0x004fca0000000000 */
[----:B------:R0:W-:Y:S07]  /*01b0*/  STG.E desc[UR6][R4.64], R7 ;  /* 0x0000000704007986 */ /* 0x0001ee000c101906 */
[----:B------:R-:W-:Y:S05]  /*01c0*/  @!P0 BRA `(.L_x_20) ;  /* 0xfffffffc00c88947 */ /* 0x000fea000383ffff */
[----:B------:R-:W-:Y:S05]  /*01d0*/  EXIT ;  /* 0x000000000000794d */ /* 0x000fea0003800000 */
.L_x_21:
        /* <DEDUP_REMOVED lines=10> */
.L_x_25:


//--------------------- .nv.shared._Z26shared_memory_write_kernelPfS_mi --------------------------
	.section	.nv.shared._Z26shared_memory_write_kernelPfS_mi,"aw",@nobits
	.sectionflags	@""
	.align	16
	.zero		1024


//--------------------- .nv.shared.reserved.0     --------------------------
	.section	.nv.shared.reserved.0,"aw",@nobits
	.weak		__nv_reservedSMEM_offset_0_alias
	.size		__nv_reservedSMEM_offset_0_alias, 0, 64
	.other		__nv_reservedSMEM_offset_0_alias,@"STO_CUDA_RESERVED_SHARED STV_DEFAULT"
__nv_reservedSMEM_offset_0_alias:
	.zero		0
	.zero		64


//--------------------- .nv.shared._Z25shared_memory_read_kernelPfS_mi --------------------------
	.section	.nv.shared._Z25shared_memory_read_kernelPfS_mi,"aw",@nobits
	.sectionflags	@""
	.align	16
	.zero		1024


//--------------------- .nv.shared._Z15l2_cache_kernelPfS_mi --------------------------
	.section	.nv.shared._Z15l2_cache_kernelPfS_mi,"aw",@nobits
	.sectionflags	@""
	.align	16
	.zero		1024


//--------------------- .nv.shared._Z20global_memory_kernelPfS_m --------------------------
	.section	.nv.shared._Z20global_memory_kernelPfS_m,"aw",@nobits
	.sectionflags	@""
	.align	16
	.zero		1024


//--------------------- .nv.constant0._Z26shared_memory_write_kernelPfS_mi --------------------------
	.section	.nv.constant0._Z26shared_memory_write_kernelPfS_mi,"a",@progbits
	.sectionflags	@""
	.align	4
.nv.constant0._Z26shared_memory_write_kernelPfS_mi:
	.zero		924


//--------------------- .nv.constant0._Z25shared_memory_read_kernelPfS_mi --------------------------
	.section	.nv.constant0._Z25shared_memory_read_kernelPfS_mi,"a",@progbits
	.sectionflags	@""
	.align	4
.nv.constant0._Z25shared_memory_read_kernelPfS_mi:
	.zero		924


//--------------------- .nv.constant0._Z15l2_cache_kernelPfS_mi --------------------------
	.section	.nv.constant0._Z15l2_cache_kernelPfS_mi,"a",@progbits
	.sectionflags	@""
	.align	4
.nv.constant0._Z15l2_cache_kernelPfS_mi:
	.zero		924


//--------------------- .nv.constant0._Z20global_memory_kernelPfS_m --------------------------
	.section	.nv.constant0._Z20global_memory_kernelPfS_m,"a",@progbits
	.sectionflags	@""
	.align	4
.nv.constant0._Z20global_memory_kernelPfS_m:
	.zero		920


//--------------------- SYMBOLS --------------------------

	.type		.nv.reservedSmem.offset0,@object
	.size		.nv.reservedSmem.offset0,0x4
	.type		.nv.reservedSmem.cap,@object
	.size		.nv.reservedSmem.cap,0x4
